//
// Generated by NVIDIA NVVM Compiler
//
// Compiler Build ID: CL-36424714
// Cuda compilation tools, release 13.0, V13.0.88
// Based on NVVM 20.0.0
//

.version 9.0
.target sm_100
.address_size 64

	// .globl	_Z12_fillDTensorPfjjj

.visible .entry _Z12_fillDTensorPfjjj(
	.param .u64 .ptr .align 1 _Z12_fillDTensorPfjjj_param_0,
	.param .u32 _Z12_fillDTensorPfjjj_param_1,
	.param .u32 _Z12_fillDTensorPfjjj_param_2,
	.param .u32 _Z12_fillDTensorPfjjj_param_3
)
{
	.reg .pred 	%p<2>;
	.reg .b32 	%r<14>;
	.reg .b32 	%f<3>;
	.reg .b64 	%rd<5>;

	ld.param.u64 	%rd1, [_Z12_fillDTensorPfjjj_param_0];
	ld.param.u32 	%r4, [_Z12_fillDTensorPfjjj_param_1];
	ld.param.u32 	%r2, [_Z12_fillDTensorPfjjj_param_2];
	ld.param.u32 	%r3, [_Z12_fillDTensorPfjjj_param_3];
	mov.u32 	%r5, %ctaid.x;
	mov.u32 	%r6, %ntid.x;
	mov.u32 	%r7, %tid.x;
	mad.lo.s32 	%r1, %r5, %r6, %r7;
	setp.ge.u32 	%p1, %r1, %r4;
	@%p1 bra 	$L__BB0_2;
	cvta.to.global.u64 	%rd2, %rd1;
	xor.b32  	%r8, %r1, %r2;
	xor.b32  	%r9, %r8, -1670081619;
	mul.lo.s32 	%r10, %r9, 1268890439;
	xor.b32  	%r11, %r3, %r10;
	xor.b32  	%r12, %r11, -1087222655;
	mul.lo.s32 	%r13, %r12, -1209283719;
	cvt.rn.f32.s32 	%f1, %r13;
	mul.f32 	%f2, %f1, 0f30000000;
	mul.wide.u32 	%rd3, %r1, 4;
	add.s64 	%rd4, %rd2, %rd3;
	st.global.f32 	[%rd4], %f2;
$L__BB0_2:
	ret;

}
	// .globl	_Z18_customFillDTensorPfjjj
.visible .entry _Z18_customFillDTensorPfjjj(
	.param .u64 .ptr .align 1 _Z18_customFillDTensorPfjjj_param_0,
	.param .u32 _Z18_customFillDTensorPfjjj_param_1,
	.param .u32 _Z18_customFillDTensorPfjjj_param_2,
	.param .u32 _Z18_customFillDTensorPfjjj_param_3
)
{
	.reg .pred 	%p<3>;
	.reg .b32 	%r<15>;
	.reg .b32 	%f<3>;
	.reg .b64 	%rd<5>;

	ld.param.u64 	%rd2, [_Z18_customFillDTensorPfjjj_param_0];
	ld.param.u32 	%r4, [_Z18_customFillDTensorPfjjj_param_1];
	ld.param.u32 	%r2, [_Z18_customFillDTensorPfjjj_param_2];
	ld.param.u32 	%r3, [_Z18_customFillDTensorPfjjj_param_3];
	cvta.to.global.u64 	%rd1, %rd2;
	mov.u32 	%r5, %ctaid.x;
	mov.u32 	%r6, %ntid.x;
	mov.u32 	%r7, %tid.x;
	mad.lo.s32 	%r1, %r5, %r6, %r7;
	setp.ge.u32 	%p1, %r1, %r4;
	@%p1 bra 	$L__BB1_4;
	setp.ne.s32 	%p2, %r1, 0;
	@%p2 bra 	$L__BB1_3;
	mov.b32 	%r14, 1065353216;
	st.global.u32 	[%rd1], %r14;
	bra.uni 	$L__BB1_4;
$L__BB1_3:
	xor.b32  	%r8, %r1, %r2;
	xor.b32  	%r9, %r8, -1670081619;
	mul.lo.s32 	%r10, %r9, 1268890439;
	xor.b32  	%r11, %r3, %r10;
	xor.b32  	%r12, %r11, -1087222655;
	mul.lo.s32 	%r13, %r12, -1209283719;
	cvt.rn.f32.s32 	%f1, %r13;
	mul.f32 	%f2, %f1, 0f30000000;
	mul.wide.u32 	%rd3, %r1, 4;
	add.s64 	%rd4, %rd1, %rd3;
	st.global.f32 	[%rd4], %f2;
$L__BB1_4:
	ret;

}
	// .globl	_Z26_customFillDTensorConstantPfjf
.visible .entry _Z26_customFillDTensorConstantPfjf(
	.param .u64 .ptr .align 1 _Z26_customFillDTensorConstantPfjf_param_0,
	.param .u32 _Z26_customFillDTensorConstantPfjf_param_1,
	.param .f32 _Z26_customFillDTensorConstantPfjf_param_2
)
{
	.reg .pred 	%p<2>;
	.reg .b32 	%r<6>;
	.reg .b32 	%f<2>;
	.reg .b64 	%rd<5>;

	ld.param.u64 	%rd1, [_Z26_customFillDTensorConstantPfjf_param_0];
	ld.param.u32 	%r2, [_Z26_customFillDTensorConstantPfjf_param_1];
	ld.param.f32 	%f1, [_Z26_customFillDTensorConstantPfjf_param_2];
	mov.u32 	%r3, %ctaid.x;
	mov.u32 	%r4, %ntid.x;
	mov.u32 	%r5, %tid.x;
	mad.lo.s32 	%r1, %r3, %r4, %r5;
	setp.ge.u32 	%p1, %r1, %r2;
	@%p1 bra 	$L__BB2_2;
	cvta.to.global.u64 	%rd2, %rd1;
	mul.wide.u32 	%rd3, %r1, 4;
	add.s64 	%rd4, %rd2, %rd3;
	st.global.f32 	[%rd4], %f1;
$L__BB2_2:
	ret;

}
	// .globl	_Z21_integratedAdamUpdatePfS_S_S_fffffj
.visible .entry _Z21_integratedAdamUpdatePfS_S_S_fffffj(
	.param .u64 .ptr .align 1 _Z21_integratedAdamUpdatePfS_S_S_fffffj_param_0,
	.param .u64 .ptr .align 1 _Z21_integratedAdamUpdatePfS_S_S_fffffj_param_1,
	.param .u64 .ptr .align 1 _Z21_integratedAdamUpdatePfS_S_S_fffffj_param_2,
	.param .u64 .ptr .align 1 _Z21_integratedAdamUpdatePfS_S_S_fffffj_param_3,
	.param .f32 _Z21_integratedAdamUpdatePfS_S_S_fffffj_param_4,
	.param .f32 _Z21_integratedAdamUpdatePfS_S_S_fffffj_param_5,
	.param .f32 _Z21_integratedAdamUpdatePfS_S_S_fffffj_param_6,
	.param .f32 _Z21_integratedAdamUpdatePfS_S_S_fffffj_param_7,
	.param .f32 _Z21_integratedAdamUpdatePfS_S_S_fffffj_param_8,
	.param .u32 _Z21_integratedAdamUpdatePfS_S_S_fffffj_param_9
)
{
	.reg .pred 	%p<2>;
	.reg .b32 	%r<6>;
	.reg .b32 	%f<27>;
	.reg .b64 	%rd<14>;

	ld.param.u64 	%rd1, [_Z21_integratedAdamUpdatePfS_S_S_fffffj_param_0];
	ld.param.u64 	%rd2, [_Z21_integratedAdamUpdatePfS_S_S_fffffj_param_1];
	ld.param.u64 	%rd3, [_Z21_integratedAdamUpdatePfS_S_S_fffffj_param_2];
	ld.param.u64 	%rd4, [_Z21_integratedAdamUpdatePfS_S_S_fffffj_param_3];
	ld.param.f32 	%f1, [_Z21_integratedAdamUpdatePfS_S_S_fffffj_param_4];
	ld.param.f32 	%f2, [_Z21_integratedAdamUpdatePfS_S_S_fffffj_param_5];
	ld.param.f32 	%f3, [_Z21_integratedAdamUpdatePfS_S_S_fffffj_param_6];
	ld.param.f32 	%f4, [_Z21_integratedAdamUpdatePfS_S_S_fffffj_param_7];
	ld.param.f32 	%f5, [_Z21_integratedAdamUpdatePfS_S_S_fffffj_param_8];
	ld.param.u32 	%r2, [_Z21_integratedAdamUpdatePfS_S_S_fffffj_param_9];
	mov.u32 	%r3, %ctaid.x;
	mov.u32 	%r4, %ntid.x;
	mov.u32 	%r5, %tid.x;
	mad.lo.s32 	%r1, %r3, %r4, %r5;
	setp.ge.u32 	%p1, %r1, %r2;
	@%p1 bra 	$L__BB3_2;
	cvta.to.global.u64 	%rd5, %rd2;
	cvta.to.global.u64 	%rd6, %rd3;
	cvta.to.global.u64 	%rd7, %rd4;
	cvta.to.global.u64 	%rd8, %rd1;
	mul.wide.u32 	%rd9, %r1, 4;
	add.s64 	%rd10, %rd5, %rd9;
	ld.global.f32 	%f6, [%rd10];
	add.s64 	%rd11, %rd6, %rd9;
	ld.global.f32 	%f7, [%rd11];
	mul.f32 	%f8, %f1, %f7;
	mov.f32 	%f9, 0f3F800000;
	sub.f32 	%f10, %f9, %f1;
	fma.rn.f32 	%f11, %f10, %f6, %f8;
	add.s64 	%rd12, %rd7, %rd9;
	ld.global.f32 	%f12, [%rd12];
	mul.f32 	%f13, %f2, %f12;
	sub.f32 	%f14, %f9, %f2;
	mul.f32 	%f15, %f14, %f6;
	fma.rn.f32 	%f16, %f6, %f15, %f13;
	sub.f32 	%f17, %f9, %f3;
	div.rn.f32 	%f18, %f11, %f17;
	sub.f32 	%f19, %f9, %f4;
	div.rn.f32 	%f20, %f16, %f19;
	st.global.f32 	[%rd11], %f11;
	st.global.f32 	[%rd12], %f16;
	mul.f32 	%f21, %f5, %f18;
	sqrt.rn.f32 	%f22, %f20;
	add.f32 	%f23, %f22, 0f322BCC77;
	div.rn.f32 	%f24, %f21, %f23;
	add.s64 	%rd13, %rd8, %rd9;
	ld.global.f32 	%f25, [%rd13];
	add.f32 	%f26, %f25, %f24;
	st.global.f32 	[%rd13], %f26;
$L__BB3_2:
	ret;

}
	// .globl	_Z12_reluForwardPfj
.visible .entry _Z12_reluForwardPfj(
	.param .u64 .ptr .align 1 _Z12_reluForwardPfj_param_0,
	.param .u32 _Z12_reluForwardPfj_param_1
)
{
	.reg .pred 	%p<2>;
	.reg .b32 	%r<6>;
	.reg .b32 	%f<3>;
	.reg .b64 	%rd<5>;

	ld.param.u64 	%rd1, [_Z12_reluForwardPfj_param_0];
	ld.param.u32 	%r2, [_Z12_reluForwardPfj_param_1];
	mov.u32 	%r3, %ctaid.x;
	mov.u32 	%r4, %ntid.x;
	mov.u32 	%r5, %tid.x;
	mad.lo.s32 	%r1, %r3, %r4, %r5;
	setp.ge.u32 	%p1, %r1, %r2;
	@%p1 bra 	$L__BB4_2;
	cvta.to.global.u64 	%rd2, %rd1;
	mul.wide.u32 	%rd3, %r1, 4;
	add.s64 	%rd4, %rd2, %rd3;
	ld.global.f32 	%f1, [%rd4];
	max.f32 	%f2, %f1, 0f00000000;
	st.global.f32 	[%rd4], %f2;
$L__BB4_2:
	ret;

}
	// .globl	_Z13_reluBackwardPfS_j
.visible .entry _Z13_reluBackwardPfS_j(
	.param .u64 .ptr .align 1 _Z13_reluBackwardPfS_j_param_0,
	.param .u64 .ptr .align 1 _Z13_reluBackwardPfS_j_param_1,
	.param .u32 _Z13_reluBackwardPfS_j_param_2
)
{
	.reg .pred 	%p<3>;
	.reg .b32 	%r<6>;
	.reg .b32 	%f<6>;
	.reg .b64 	%rd<8>;

	ld.param.u64 	%rd2, [_Z13_reluBackwardPfS_j_param_0];
	ld.param.u64 	%rd3, [_Z13_reluBackwardPfS_j_param_1];
	ld.param.u32 	%r2, [_Z13_reluBackwardPfS_j_param_2];
	mov.u32 	%r3, %ctaid.x;
	mov.u32 	%r4, %ntid.x;
	mov.u32 	%r5, %tid.x;
	mad.lo.s32 	%r1, %r3, %r4, %r5;
	setp.ge.u32 	%p1, %r1, %r2;
	@%p1 bra 	$L__BB5_4;
	cvta.to.global.u64 	%rd4, %rd3;
	cvta.to.global.u64 	%rd5, %rd2;
	mul.wide.u32 	%rd6, %r1, 4;
	add.s64 	%rd7, %rd5, %rd6;
	ld.global.f32 	%f4, [%rd7];
	setp.leu.f32 	%p2, %f4, 0f00000000;
	add.s64 	%rd1, %rd4, %rd6;
	mov.f32 	%f5, 0f00000000;
	@%p2 bra 	$L__BB5_3;
	ld.global.f32 	%f5, [%rd1];
$L__BB5_3:
	st.global.f32 	[%rd1], %f5;
$L__BB5_4:
	ret;

}


// ===== COMPILED SASS (sm_100) =====

	.target	sm_100

	.elftype	@"ET_EXEC"


//--------------------- .note.nv.tkinfo           --------------------------
	.section	.note.nv.tkinfo,"",@"SHT_NOTE"
	.sectionflags	@"SHF_NOTE_NV_TKINFO"
	.tkinfo
        /*0018*/ 	.word	0x00000002
        /*0030*/ 	.string	""
        /*0030*/ 	.string	"ptxas"
        /*0030*/ 	.string	"Cuda compilation tools, release 13.0, V13.0.88"
        /*0030*/ 	.string	"Build cuda_13.0.r13.0/compiler.36424714_0"
        /*0030*/ 	.string	"-arch sm_100 -m 64 "



//--------------------- .note.nv.cuinfo           --------------------------
	.section	.note.nv.cuinfo,"",@"SHT_NOTE"
	.sectionflags	@"SHF_NOTE_NV_CUINFO"
        /*0018*/ 	.short	0x0002
        /*001a*/ 	.short	0x0064
        /*001c*/ 	.short	0x0082
	.zero		2


//--------------------- .nv.info                  --------------------------
	.section	.nv.info,"",@"SHT_CUDA_INFO"
	.align	4


	//----- nvinfo : EIATTR_REGCOUNT
	.align		4
        /*0000*/ 	.byte	0x04, 0x2f
        /*0002*/ 	.short	(.L_1 - .L_0)
	.align		4
.L_0:
        /*0004*/ 	.word	index@(_Z12_fillDTensorPfjjj)
        /*0008*/ 	.word	0x0000000a


	//----- nvinfo : EIATTR_FRAME_SIZE
	.align		4
.L_1:
        /*000c*/ 	.byte	0x04, 0x11
        /*000e*/ 	.short	(.L_3 - .L_2)
	.align		4
.L_2:
        /*0010*/ 	.word	index@(_Z12_fillDTensorPfjjj)
        /*0014*/ 	.word	0x00000000


	//----- nvinfo : EIATTR_REGCOUNT
	.align		4
.L_3:
        /*0018*/ 	.byte	0x04, 0x2f
        /*001a*/ 	.short	(.L_5 - .L_4)
	.align		4
.L_4:
        /*001c*/ 	.word	index@(_Z18_customFillDTensorPfjjj)
        /*0020*/ 	.word	0x0000000a


	//----- nvinfo : EIATTR_FRAME_SIZE
	.align		4
.L_5:
        /*0024*/ 	.byte	0x04, 0x11
        /*0026*/ 	.short	(.L_7 - .L_6)
	.align		4
.L_6:
        /*0028*/ 	.word	index@(_Z18_customFillDTensorPfjjj)
        /*002c*/ 	.word	0x00000000


	//----- nvinfo : EIATTR_REGCOUNT
	.align		4
.L_7:
        /*0030*/ 	.byte	0x04, 0x2f
        /*0032*/ 	.short	(.L_9 - .L_8)
	.align		4
.L_8:
        /*0034*/ 	.word	index@(_Z26_customFillDTensorConstantPfjf)
        /*0038*/ 	.word	0x0000000a


	//----- nvinfo : EIATTR_FRAME_SIZE
	.align		4
.L_9:
        /*003c*/ 	.byte	0x04, 0x11
        /*003e*/ 	.short	(.L_11 - .L_10)
	.align		4
.L_10:
        /*0040*/ 	.word	index@(_Z26_customFillDTensorConstantPfjf)
        /*0044*/ 	.word	0x00000000


	//----- nvinfo : EIATTR_REGCOUNT
	.align		4
.L_11:
        /*0048*/ 	.byte	0x04, 0x2f
        /*004a*/ 	.short	(.L_13 - .L_12)
	.align		4
.L_12:
        /*004c*/ 	.word	index@(_Z21_integratedAdamUpdatePfS_S_S_fffffj)
        /*0050*/ 	.word	0x00000016


	//----- nvinfo : EIATTR_FRAME_SIZE
	.align		4
.L_13:
        /*0054*/ 	.byte	0x04, 0x11
        /*0056*/ 	.short	(.L_15 - .L_14)
	.align		4
.L_14:
        /*0058*/ 	.word	index@($__internal_1_$__cuda_sm3x_div_rn_noftz_f32_slowpath)
        /*005c*/ 	.word	0x00000000


	//----- nvinfo : EIATTR_FRAME_SIZE
	.align		4
.L_15:
        /*0060*/ 	.byte	0x04, 0x11
        /*0062*/ 	.short	(.L_17 - .L_16)
	.align		4
.L_16:
        /*0064*/ 	.word	index@($__internal_0_$__cuda_sm20_sqrt_rn_f32_slowpath)
        /*0068*/ 	.word	0x00000000


	//----- nvinfo : EIATTR_FRAME_SIZE
	.align		4
.L_17:
        /*006c*/ 	.byte	0x04, 0x11
        /*006e*/ 	.short	(.L_19 - .L_18)
	.align		4
.L_18:
        /*0070*/ 	.word	index@(_Z21_integratedAdamUpdatePfS_S_S_fffffj)
        /*0074*/ 	.word	0x00000000


	//----- nvinfo : EIATTR_REGCOUNT
	.align		4
.L_19:
        /*0078*/ 	.byte	0x04, 0x2f
        /*007a*/ 	.short	(.L_21 - .L_20)
	.align		4
.L_20:
        /*007c*/ 	.word	index@(_Z12_reluForwardPfj)
        /*0080*/ 	.word	0x00000008


	//----- nvinfo : EIATTR_FRAME_SIZE
	.align		4
.L_21:
        /*0084*/ 	.byte	0x04, 0x11
        /*0086*/ 	.short	(.L_23 - .L_22)
	.align		4
.L_22:
        /*0088*/ 	.word	index@(_Z12_reluForwardPfj)
        /*008c*/ 	.word	0x00000000


	//----- nvinfo : EIATTR_REGCOUNT
	.align		4
.L_23:
        /*0090*/ 	.byte	0x04, 0x2f
        /*0092*/ 	.short	(.L_25 - .L_24)
	.align		4
.L_24:
        /*0094*/ 	.word	index@(_Z13_reluBackwardPfS_j)
        /*0098*/ 	.word	0x0000000c


	//----- nvinfo : EIATTR_FRAME_SIZE
	.align		4
.L_25:
        /*009c*/ 	.byte	0x04, 0x11
        /*009e*/ 	.short	(.L_27 - .L_26)
	.align		4
.L_26:
        /*00a0*/ 	.word	index@(_Z13_reluBackwardPfS_j)
        /*00a4*/ 	.word	0x00000000


	//----- nvinfo : EIATTR_MIN_STACK_SIZE
	.align		4
.L_27:
        /*00a8*/ 	.byte	0x04, 0x12
        /*00aa*/ 	.short	(.L_29 - .L_28)
	.align		4
.L_28:
        /*00ac*/ 	.word	index@(_Z13_reluBackwardPfS_j)
        /*00b0*/ 	.word	0x00000000


	//----- nvinfo : EIATTR_MIN_STACK_SIZE
	.align		4
.L_29:
        /*00b4*/ 	.byte	0x04, 0x12
        /*00b6*/ 	.short	(.L_31 - .L_30)
	.align		4
.L_30:
        /*00b8*/ 	.word	index@(_Z12_reluForwardPfj)
        /*00bc*/ 	.word	0x00000000


	//----- nvinfo : EIATTR_MIN_STACK_SIZE
	.align		4
.L_31:
        /*00c0*/ 	.byte	0x04, 0x12
        /*00c2*/ 	.short	(.L_33 - .L_32)
	.align		4
.L_32:
        /*00c4*/ 	.word	index@(_Z21_integratedAdamUpdatePfS_S_S_fffffj)
        /*00c8*/ 	.word	0x00000000


	//----- nvinfo : EIATTR_MIN_STACK_SIZE
	.align		4
.L_33:
        /*00cc*/ 	.byte	0x04, 0x12
        /*00ce*/ 	.short	(.L_35 - .L_34)
	.align		4
.L_34:
        /*00d0*/ 	.word	index@(_Z26_customFillDTensorConstantPfjf)
        /*00d4*/ 	.word	0x00000000


	//----- nvinfo : EIATTR_MIN_STACK_SIZE
	.align		4
.L_35:
        /*00d8*/ 	.byte	0x04, 0x12
        /*00da*/ 	.short	(.L_37 - .L_36)
	.align		4
.L_36:
        /*00dc*/ 	.word	index@(_Z18_customFillDTensorPfjjj)
        /*00e0*/ 	.word	0x00000000


	//----- nvinfo : EIATTR_MIN_STACK_SIZE
	.align		4
.L_37:
        /*00e4*/ 	.byte	0x04, 0x12
        /*00e6*/ 	.short	(.L_39 - .L_38)
	.align		4
.L_38:
        /*00e8*/ 	.word	index@(_Z12_fillDTensorPfjjj)
        /*00ec*/ 	.word	0x00000000
.L_39:


//--------------------- .nv.compat                --------------------------
	.section	.nv.compat,"",@"SHT_CUDA_COMPAT_INFO"
	.align	4
        /*0000*/ 	.byte	0x02, 0x09, 0x00, 0x00, 0x02, 0x02, 0x01, 0x00, 0x02, 0x05, 0x05, 0x00, 0x03, 0x07, 0x01, 0x01
        /*0010*/ 	.byte	0x02, 0x03, 0x00, 0x00, 0x02, 0x06, 0x01, 0x00, 0x04, 0x0b, 0x08, 0x00, 0x01, 0x00, 0x00, 0x00
        /*0020*/ 	.byte	0x00, 0x00, 0x00, 0x00


//--------------------- .nv.info._Z13_reluBackwardPfS_j --------------------------
	.section	.nv.info._Z13_reluBackwardPfS_j,"",@"SHT_CUDA_INFO"
	.sectionflags	@""
	.align	4


	//----- nvinfo : EIATTR_CUDA_API_VERSION
	.align		4
        /*0000*/ 	.byte	0x04, 0x37
        /*0002*/ 	.short	(.L_41 - .L_40)
.L_40:
        /*0004*/ 	.word	0x00000082


	//----- nvinfo : EIATTR_KPARAM_INFO
	.align		4
.L_41:
        /*0008*/ 	.byte	0x04, 0x17
        /*000a*/ 	.short	(.L_43 - .L_42)
.L_42:
        /*000c*/ 	.word	0x00000000
        /*0010*/ 	.short	0x0002
        /*0012*/ 	.short	0x0010
        /*0014*/ 	.byte	0x00, 0xf0, 0x11, 0x00


	//----- nvinfo : EIATTR_KPARAM_INFO
	.align		4
.L_43:
        /*0018*/ 	.byte	0x04, 0x17
        /*001a*/ 	.short	(.L_45 - .L_44)
.L_44:
        /*001c*/ 	.word	0x00000000
        /*0020*/ 	.short	0x0001
        /*0022*/ 	.short	0x0008
        /*0024*/ 	.byte	0x00, 0xf5, 0x21, 0x00


	//----- nvinfo : EIATTR_KPARAM_INFO
	.align		4
.L_45:
        /*0028*/ 	.byte	0x04, 0x17
        /*002a*/ 	.short	(.L_47 - .L_46)
.L_46:
        /*002c*/ 	.word	0x00000000
        /*0030*/ 	.short	0x0000
        /*0032*/ 	.short	0x0000
        /*0034*/ 	.byte	0x00, 0xf5, 0x21, 0x00


	//----- nvinfo : EIATTR_SPARSE_MMA_MASK
	.align		4
.L_47:
        /*0038*/ 	.byte	0x03, 0x50
        /*003a*/ 	.short	0x0000


	//----- nvinfo : EIATTR_MAXREG_COUNT
	.align		4
        /*003c*/ 	.byte	0x03, 0x1b
        /*003e*/ 	.short	0x00ff


	//----- nvinfo : EIATTR_MERCURY_ISA_VERSION
	.align		4
        /*0040*/ 	.byte	0x03, 0x5f
        /*0042*/ 	.short	0x0101


	//----- nvinfo : EIATTR_VRC_CTA_INIT_COUNT
	.align		4
        /*0044*/ 	.byte	0x02, 0x4a
	.zero		1
	.zero		1


	//----- nvinfo : EIATTR_EXIT_INSTR_OFFSETS
	.align		4
        /*0048*/ 	.byte	0x04, 0x1c
        /*004a*/ 	.short	(.L_49 - .L_48)


	//   ....[0]....
.L_48:
        /*004c*/ 	.word	0x00000070


	//   ....[1]....
        /*0050*/ 	.word	0x00000150


	//----- nvinfo : EIATTR_CRS_STACK_SIZE
	.align		4
.L_49:
        /*0054*/ 	.byte	0x04, 0x1e
        /*0056*/ 	.short	(.L_51 - .L_50)
.L_50:
        /*0058*/ 	.word	0x00000000


	//----- nvinfo : EIATTR_CBANK_PARAM_SIZE
	.align		4
.L_51:
        /*005c*/ 	.byte	0x03, 0x19
        /*005e*/ 	.short	0x0014


	//----- nvinfo : EIATTR_PARAM_CBANK
	.align		4
        /*0060*/ 	.byte	0x04, 0x0a
        /*0062*/ 	.short	(.L_53 - .L_52)
	.align		4
.L_52:
        /*0064*/ 	.word	index@(.nv.constant0._Z13_reluBackwardPfS_j)
        /*0068*/ 	.short	0x0380
        /*006a*/ 	.short	0x0014


	//----- nvinfo : EIATTR_SW_WAR
	.align		4
.L_53:
        /*006c*/ 	.byte	0x04, 0x36
        /*006e*/ 	.short	(.L_55 - .L_54)
.L_54:
        /*0070*/ 	.word	0x00000008
.L_55:


//--------------------- .nv.info._Z12_reluForwardPfj --------------------------
	.section	.nv.info._Z12_reluForwardPfj,"",@"SHT_CUDA_INFO"
	.sectionflags	@""
	.align	4


	//----- nvinfo : EIATTR_CUDA_API_VERSION
	.align		4
        /*0000*/ 	.byte	0x04, 0x37
        /*0002*/ 	.short	(.L_57 - .L_56)
.L_56:
        /*0004*/ 	.word	0x00000082


	//----- nvinfo : EIATTR_KPARAM_INFO
	.align		4
.L_57:
        /*0008*/ 	.byte	0x04, 0x17
        /*000a*/ 	.short	(.L_59 - .L_58)
.L_58:
        /*000c*/ 	.word	0x00000000
        /*0010*/ 	.short	0x0001
        /*0012*/ 	.short	0x0008
        /*0014*/ 	.byte	0x00, 0xf0, 0x11, 0x00


	//----- nvinfo : EIATTR_KPARAM_INFO
	.align		4
.L_59:
        /*0018*/ 	.byte	0x04, 0x17
        /*001a*/ 	.short	(.L_61 - .L_60)
.L_60:
        /*001c*/ 	.word	0x00000000
        /*0020*/ 	.short	0x0000
        /*0022*/ 	.short	0x0000
        /*0024*/ 	.byte	0x00, 0xf5, 0x21, 0x00


	//----- nvinfo : EIATTR_SPARSE_MMA_MASK
	.align		4
.L_61:
        /*0028*/ 	.byte	0x03, 0x50
        /*002a*/ 	.short	0x0000


	//----- nvinfo : EIATTR_MAXREG_COUNT
	.align		4
        /*002c*/ 	.byte	0x03, 0x1b
        /*002e*/ 	.short	0x00ff


	//----- nvinfo : EIATTR_MERCURY_ISA_VERSION
	.align		4
        /*0030*/ 	.byte	0x03, 0x5f
        /*0032*/ 	.short	0x0101


	//----- nvinfo : EIATTR_VRC_CTA_INIT_COUNT
	.align		4
        /*0034*/ 	.byte	0x02, 0x4a
	.zero		1
	.zero		1


	//----- nvinfo : EIATTR_EXIT_INSTR_OFFSETS
	.align		4
        /*0038*/ 	.byte	0x04, 0x1c
        /*003a*/ 	.short	(.L_63 - .L_62)


	//   ....[0]....
.L_62:
        /*003c*/ 	.word	0x00000070


	//   ....[1]....
        /*0040*/ 	.word	0x000000e0


	//----- nvinfo : EIATTR_CBANK_PARAM_SIZE
	.align		4
.L_63:
        /*0044*/ 	.byte	0x03, 0x19
        /*0046*/ 	.short	0x000c


	//----- nvinfo : EIATTR_PARAM_CBANK
	.align		4
        /*0048*/ 	.byte	0x04, 0x0a
        /*004a*/ 	.short	(.L_65 - .L_64)
	.align		4
.L_64:
        /*004c*/ 	.word	index@(.nv.constant0._Z12_reluForwardPfj)
        /*0050*/ 	.short	0x0380
        /*0052*/ 	.short	0x000c


	//----- nvinfo : EIATTR_SW_WAR
	.align		4
.L_65:
        /*0054*/ 	.byte	0x04, 0x36
        /*0056*/ 	.short	(.L_67 - .L_66)
.L_66:
        /*0058*/ 	.word	0x00000008
.L_67:


//--------------------- .nv.info._Z21_integratedAdamUpdatePfS_S_S_fffffj --------------------------
	.section	.nv.info._Z21_integratedAdamUpdatePfS_S_S_fffffj,"",@"SHT_CUDA_INFO"
	.sectionflags	@""
	.align	4


	//----- nvinfo : EIATTR_CUDA_API_VERSION
	.align		4
        /*0000*/ 	.byte	0x04, 0x37
        /*0002*/ 	.short	(.L_69 - .L_68)
.L_68:
        /*0004*/ 	.word	0x00000082


	//----- nvinfo : EIATTR_KPARAM_INFO
	.align		4
.L_69:
        /*0008*/ 	.byte	0x04, 0x17
        /*000a*/ 	.short	(.L_71 - .L_70)
.L_70:
        /*000c*/ 	.word	0x00000000
        /*0010*/ 	.short	0x0009
        /*0012*/ 	.short	0x0034
        /*0014*/ 	.byte	0x00, 0xf0, 0x11, 0x00


	//----- nvinfo : EIATTR_KPARAM_INFO
	.align		4
.L_71:
        /*0018*/ 	.byte	0x04, 0x17
        /*001a*/ 	.short	(.L_73 - .L_72)
.L_72:
        /*001c*/ 	.word	0x00000000
        /*0020*/ 	.short	0x0008
        /*0022*/ 	.short	0x0030
        /*0024*/ 	.byte	0x00, 0xf0, 0x11, 0x00


	//----- nvinfo : EIATTR_KPARAM_INFO
	.align		4
.L_73:
        /*0028*/ 	.byte	0x04, 0x17
        /*002a*/ 	.short	(.L_75 - .L_74)
.L_74:
        /*002c*/ 	.word	0x00000000
        /*0030*/ 	.short	0x0007
        /*0032*/ 	.short	0x002c
        /*0034*/ 	.byte	0x00, 0xf0, 0x11, 0x00


	//----- nvinfo : EIATTR_KPARAM_INFO
	.align		4
.L_75:
        /*0038*/ 	.byte	0x04, 0x17
        /*003a*/ 	.short	(.L_77 - .L_76)
.L_76:
        /*003c*/ 	.word	0x00000000
        /*0040*/ 	.short	0x0006
        /*0042*/ 	.short	0x0028
        /*0044*/ 	.byte	0x00, 0xf0, 0x11, 0x00


	//----- nvinfo : EIATTR_KPARAM_INFO
	.align		4
.L_77:
        /*0048*/ 	.byte	0x04, 0x17
        /*004a*/ 	.short	(.L_79 - .L_78)
.L_78:
        /*004c*/ 	.word	0x00000000
        /*0050*/ 	.short	0x0005
        /*0052*/ 	.short	0x0024
        /*0054*/ 	.byte	0x00, 0xf0, 0x11, 0x00


	//----- nvinfo : EIATTR_KPARAM_INFO
	.align		4
.L_79:
        /*0058*/ 	.byte	0x04, 0x17
        /*005a*/ 	.short	(.L_81 - .L_80)
.L_80:
        /*005c*/ 	.word	0x00000000
        /*0060*/ 	.short	0x0004
        /*0062*/ 	.short	0x0020
        /*0064*/ 	.byte	0x00, 0xf0, 0x11, 0x00


	//----- nvinfo : EIATTR_KPARAM_INFO
	.align		4
.L_81:
        /*0068*/ 	.byte	0x04, 0x17
        /*006a*/ 	.short	(.L_83 - .L_82)
.L_82:
        /*006c*/ 	.word	0x00000000
        /*0070*/ 	.short	0x0003
        /*0072*/ 	.short	0x0018
        /*0074*/ 	.byte	0x00, 0xf5, 0x21, 0x00


	//----- nvinfo : EIATTR_KPARAM_INFO
	.align		4
.L_83:
        /*0078*/ 	.byte	0x04, 0x17
        /*007a*/ 	.short	(.L_85 - .L_84)
.L_84:
        /*007c*/ 	.word	0x00000000
        /*0080*/ 	.short	0x0002
        /*0082*/ 	.short	0x0010
        /*0084*/ 	.byte	0x00, 0xf5, 0x21, 0x00


	//----- nvinfo : EIATTR_KPARAM_INFO
	.align		4
.L_85:
        /*0088*/ 	.byte	0x04, 0x17
        /*008a*/ 	.short	(.L_87 - .L_86)
.L_86:
        /*008c*/ 	.word	0x00000000
        /*0090*/ 	.short	0x0001
        /*0092*/ 	.short	0x0008
        /*0094*/ 	.byte	0x00, 0xf5, 0x21, 0x00


	//----- nvinfo : EIATTR_KPARAM_INFO
	.align		4
.L_87:
        /*0098*/ 	.byte	0x04, 0x17
        /*009a*/ 	.short	(.L_89 - .L_88)
.L_88:
        /*009c*/ 	.word	0x00000000
        /*00a0*/ 	.short	0x0000
        /*00a2*/ 	.short	0x0000
        /*00a4*/ 	.byte	0x00, 0xf5, 0x21, 0x00


	//----- nvinfo : EIATTR_SPARSE_MMA_MASK
	.align		4
.L_89:
        /*00a8*/ 	.byte	0x03, 0x50
        /*00aa*/ 	.short	0x0000


	//----- nvinfo : EIATTR_MAXREG_COUNT
	.align		4
        /*00ac*/ 	.byte	0x03, 0x1b
        /*00ae*/ 	.short	0x00ff


	//----- nvinfo : EIATTR_MERCURY_ISA_VERSION
	.align		4
        /*00b0*/ 	.byte	0x03, 0x5f
        /*00b2*/ 	.short	0x0101


	//----- nvinfo : EIATTR_VRC_CTA_INIT_COUNT
	.align		4
        /*00b4*/ 	.byte	0x02, 0x4a
	.zero		1
	.zero		1


	//----- nvinfo : EIATTR_EXIT_INSTR_OFFSETS
	.align		4
        /*00b8*/ 	.byte	0x04, 0x1c
        /*00ba*/ 	.short	(.L_91 - .L_90)


	//   ....[0]....
.L_90:
        /*00bc*/ 	.word	0x00000070


	//   ....[1]....
        /*00c0*/ 	.word	0x00000610


	//----- nvinfo : EIATTR_CRS_STACK_SIZE
	.align		4
.L_91:
        /*00c4*/ 	.byte	0x04, 0x1e
        /*00c6*/ 	.short	(.L_93 - .L_92)
.L_92:
        /*00c8*/ 	.word	0x00000000


	//----- nvinfo : EIATTR_CBANK_PARAM_SIZE
	.align		4
.L_93:
        /*00cc*/ 	.byte	0x03, 0x19
        /*00ce*/ 	.short	0x0038


	//----- nvinfo : EIATTR_PARAM_CBANK
	.align		4
        /*00d0*/ 	.byte	0x04, 0x0a
        /*00d2*/ 	.short	(.L_95 - .L_94)
	.align		4
.L_94:
        /*00d4*/ 	.word	index@(.nv.constant0._Z21_integratedAdamUpdatePfS_S_S_fffffj)
        /*00d8*/ 	.short	0x0380
        /*00da*/ 	.short	0x0038


	//----- nvinfo : EIATTR_SW_WAR
	.align		4
.L_95:
        /*00dc*/ 	.byte	0x04, 0x36
        /*00de*/ 	.short	(.L_97 - .L_96)
.L_96:
        /*00e0*/ 	.word	0x00000008
.L_97:


//--------------------- .nv.info._Z26_customFillDTensorConstantPfjf --------------------------
	.section	.nv.info._Z26_customFillDTensorConstantPfjf,"",@"SHT_CUDA_INFO"
	.sectionflags	@""
	.align	4


	//----- nvinfo : EIATTR_CUDA_API_VERSION
	.align		4
        /*0000*/ 	.byte	0x04, 0x37
        /*0002*/ 	.short	(.L_99 - .L_98)
.L_98:
        /*0004*/ 	.word	0x00000082


	//----- nvinfo : EIATTR_KPARAM_INFO
	.align		4
.L_99:
        /*0008*/ 	.byte	0x04, 0x17
        /*000a*/ 	.short	(.L_101 - .L_100)
.L_100:
        /*000c*/ 	.word	0x00000000
        /*0010*/ 	.short	0x0002
        /*0012*/ 	.short	0x000c
        /*0014*/ 	.byte	0x00, 0xf0, 0x11, 0x00


	//----- nvinfo : EIATTR_KPARAM_INFO
	.align		4
.L_101:
        /*0018*/ 	.byte	0x04, 0x17
        /*001a*/ 	.short	(.L_103 - .L_102)
.L_102:
        /*001c*/ 	.word	0x00000000
        /*0020*/ 	.short	0x0001
        /*0022*/ 	.short	0x0008
        /*0024*/ 	.byte	0x00, 0xf0, 0x11, 0x00


	//----- nvinfo : EIATTR_KPARAM_INFO
	.align		4
.L_103:
        /*0028*/ 	.byte	0x04, 0x17
        /*002a*/ 	.short	(.L_105 - .L_104)
.L_104:
        /*002c*/ 	.word	0x00000000
        /*0030*/ 	.short	0x0000
        /*0032*/ 	.short	0x0000
        /*0034*/ 	.byte	0x00, 0xf5, 0x21, 0x00


	//----- nvinfo : EIATTR_SPARSE_MMA_MASK
	.align		4
.L_105:
        /*0038*/ 	.byte	0x03, 0x50
        /*003a*/ 	.short	0x0000


	//----- nvinfo : EIATTR_MAXREG_COUNT
	.align		4
        /*003c*/ 	.byte	0x03, 0x1b
        /*003e*/ 	.short	0x00ff


	//----- nvinfo : EIATTR_MERCURY_ISA_VERSION
	.align		4
        /*0040*/ 	.byte	0x03, 0x5f
        /*0042*/ 	.short	0x0101


	//----- nvinfo : EIATTR_VRC_CTA_INIT_COUNT
	.align		4
        /*0044*/ 	.byte	0x02, 0x4a
	.zero		1
	.zero		1


	//----- nvinfo : EIATTR_EXIT_INSTR_OFFSETS
	.align		4
        /*0048*/ 	.byte	0x04, 0x1c
        /*004a*/ 	.short	(.L_107 - .L_106)


	//   ....[0]....
.L_106:
        /*004c*/ 	.word	0x00000070


	//   ....[1]....
        /*0050*/ 	.word	0x000000d0


	//----- nvinfo : EIATTR_CBANK_PARAM_SIZE
	.align		4
.L_107:
        /*0054*/ 	.byte	0x03, 0x19
        /*0056*/ 	.short	0x0010


	//----- nvinfo : EIATTR_PARAM_CBANK
	.align		4
        /*0058*/ 	.byte	0x04, 0x0a
        /*005a*/ 	.short	(.L_109 - .L_108)
	.align		4
.L_108:
        /*005c*/ 	.word	index@(.nv.constant0._Z26_customFillDTensorConstantPfjf)
        /*0060*/ 	.short	0x0380
        /*0062*/ 	.short	0x0010


	//----- nvinfo : EIATTR_SW_WAR
	.align		4
.L_109:
        /*0064*/ 	.byte	0x04, 0x36
        /*0066*/ 	.short	(.L_111 - .L_110)
.L_110:
        /*0068*/ 	.word	0x00000008
.L_111:


//--------------------- .nv.info._Z18_customFillDTensorPfjjj --------------------------
	.section	.nv.info._Z18_customFillDTensorPfjjj,"",@"SHT_CUDA_INFO"
	.sectionflags	@""
	.align	4


	//----- nvinfo : EIATTR_CUDA_API_VERSION
	.align		4
        /*0000*/ 	.byte	0x04, 0x37
        /*0002*/ 	.short	(.L_113 - .L_112)
.L_112:
        /*0004*/ 	.word	0x00000082


	//----- nvinfo : EIATTR_KPARAM_INFO
	.align		4
.L_113:
        /*0008*/ 	.byte	0x04, 0x17
        /*000a*/ 	.short	(.L_115 - .L_114)
.L_114:
        /*000c*/ 	.word	0x00000000
        /*0010*/ 	.short	0x0003
        /*0012*/ 	.short	0x0010
        /*0014*/ 	.byte	0x00, 0xf0, 0x11, 0x00


	//----- nvinfo : EIATTR_KPARAM_INFO
	.align		4
.L_115:
        /*0018*/ 	.byte	0x04, 0x17
        /*001a*/ 	.short	(.L_117 - .L_116)
.L_116:
        /*001c*/ 	.word	0x00000000
        /*0020*/ 	.short	0x0002
        /*0022*/ 	.short	0x000c
        /*0024*/ 	.byte	0x00, 0xf0, 0x11, 0x00


	//----- nvinfo : EIATTR_KPARAM_INFO
	.align		4
.L_117:
        /*0028*/ 	.byte	0x04, 0x17
        /*002a*/ 	.short	(.L_119 - .L_118)
.L_118:
        /*002c*/ 	.word	0x00000000
        /*0030*/ 	.short	0x0001
        /*0032*/ 	.short	0x0008
        /*0034*/ 	.byte	0x00, 0xf0, 0x11, 0x00


	//----- nvinfo : EIATTR_KPARAM_INFO
	.align		4
.L_119:
        /*0038*/ 	.byte	0x04, 0x17
        /*003a*/ 	.short	(.L_121 - .L_120)
.L_120:
        /*003c*/ 	.word	0x00000000
        /*0040*/ 	.short	0x0000
        /*0042*/ 	.short	0x0000
        /*0044*/ 	.byte	0x00, 0xf5, 0x21, 0x00


	//----- nvinfo : EIATTR_SPARSE_MMA_MASK
	.align		4
.L_121:
        /*0048*/ 	.byte	0x03, 0x50
        /*004a*/ 	.short	0x0000


	//----- nvinfo : EIATTR_MAXREG_COUNT
	.align		4
        /*004c*/ 	.byte	0x03, 0x1b
        /*004e*/ 	.short	0x00ff


	//----- nvinfo : EIATTR_MERCURY_ISA_VERSION
	.align		4
        /*0050*/ 	.byte	0x03, 0x5f
        /*0052*/ 	.short	0x0101


	//----- nvinfo : EIATTR_VRC_CTA_INIT_COUNT
	.align		4
        /*0054*/ 	.byte	0x02, 0x4a
	.zero		1
	.zero		1


	//----- nvinfo : EIATTR_EXIT_INSTR_OFFSETS
	.align		4
        /*0058*/ 	.byte	0x04, 0x1c
        /*005a*/ 	.short	(.L_123 - .L_122)


	//   ....[0]....
.L_122:
        /*005c*/ 	.word	0x00000070


	//   ....[1]....
        /*0060*/ 	.word	0x000000d0


	//   ....[2]....
        /*0064*/ 	.word	0x00000190


	//----- nvinfo : EIATTR_CBANK_PARAM_SIZE
	.align		4
.L_123:
        /*0068*/ 	.byte	0x03, 0x19
        /*006a*/ 	.short	0x0014


	//----- nvinfo : EIATTR_PARAM_CBANK
	.align		4
        /*006c*/ 	.byte	0x04, 0x0a
        /*006e*/ 	.short	(.L_125 - .L_124)
	.align		4
.L_124:
        /*0070*/ 	.word	index@(.nv.constant0._Z18_customFillDTensorPfjjj)
        /*0074*/ 	.short	0x0380
        /*0076*/ 	.short	0x0014


	//----- nvinfo : EIATTR_SW_WAR
	.align		4
.L_125:
        /*0078*/ 	.byte	0x04, 0x36
        /*007a*/ 	.short	(.L_127 - .L_126)
.L_126:
        /*007c*/ 	.word	0x00000008
.L_127:


//--------------------- .nv.info._Z12_fillDTensorPfjjj --------------------------
	.section	.nv.info._Z12_fillDTensorPfjjj,"",@"SHT_CUDA_INFO"
	.sectionflags	@""
	.align	4


	//----- nvinfo : EIATTR_CUDA_API_VERSION
	.align		4
        /*0000*/ 	.byte	0x04, 0x37
        /*0002*/ 	.short	(.L_129 - .L_128)
.L_128:
        /*0004*/ 	.word	0x00000082


	//----- nvinfo : EIATTR_KPARAM_INFO
	.align		4
.L_129:
        /*0008*/ 	.byte	0x04, 0x17
        /*000a*/ 	.short	(.L_131 - .L_130)
.L_130:
        /*000c*/ 	.word	0x00000000
        /*0010*/ 	.short	0x0003
        /*0012*/ 	.short	0x0010
        /*0014*/ 	.byte	0x00, 0xf0, 0x11, 0x00


	//----- nvinfo : EIATTR_KPARAM_INFO
	.align		4
.L_131:
        /*0018*/ 	.byte	0x04, 0x17
        /*001a*/ 	.short	(.L_133 - .L_132)
.L_132:
        /*001c*/ 	.word	0x00000000
        /*0020*/ 	.short	0x0002
        /*0022*/ 	.short	0x000c
        /*0024*/ 	.byte	0x00, 0xf0, 0x11, 0x00


	//----- nvinfo : EIATTR_KPARAM_INFO
	.align		4
.L_133:
        /*0028*/ 	.byte	0x04, 0x17
        /*002a*/ 	.short	(.L_135 - .L_134)
.L_134:
        /*002c*/ 	.word	0x00000000
        /*0030*/ 	.short	0x0001
        /*0032*/ 	.short	0x0008
        /*0034*/ 	.byte	0x00, 0xf0, 0x11, 0x00


	//----- nvinfo : EIATTR_KPARAM_INFO
	.align		4
.L_135:
        /*0038*/ 	.byte	0x04, 0x17
        /*003a*/ 	.short	(.L_137 - .L_136)
.L_136:
        /*003c*/ 	.word	0x00000000
        /*0040*/ 	.short	0x0000
        /*0042*/ 	.short	0x0000
        /*0044*/ 	.byte	0x00, 0xf5, 0x21, 0x00


	//----- nvinfo : EIATTR_SPARSE_MMA_MASK
	.align		4
.L_137:
        /*0048*/ 	.byte	0x03, 0x50
        /*004a*/ 	.short	0x0000


	//----- nvinfo : EIATTR_MAXREG_COUNT
	.align		4
        /*004c*/ 	.byte	0x03, 0x1b
        /*004e*/ 	.short	0x00ff


	//----- nvinfo : EIATTR_MERCURY_ISA_VERSION
	.align		4
        /*0050*/ 	.byte	0x03, 0x5f
        /*0052*/ 	.short	0x0101


	//----- nvinfo : EIATTR_VRC_CTA_INIT_COUNT
	.align		4
        /*0054*/ 	.byte	0x02, 0x4a
	.zero		1
	.zero		1


	//----- nvinfo : EIATTR_EXIT_INSTR_OFFSETS
	.align		4
        /*0058*/ 	.byte	0x04, 0x1c
        /*005a*/ 	.short	(.L_139 - .L_138)


	//   ....[0]....
.L_138:
        /*005c*/ 	.word	0x00000070


	//   ....[1]....
        /*0060*/ 	.word	0x00000140


	//----- nvinfo : EIATTR_CBANK_PARAM_SIZE
	.align		4
.L_139:
        /*0064*/ 	.byte	0x03, 0x19
        /*0066*/ 	.short	0x0014


	//----- nvinfo : EIATTR_PARAM_CBANK
	.align		4
        /*0068*/ 	.byte	0x04, 0x0a
        /*006a*/ 	.short	(.L_141 - .L_140)
	.align		4
.L_140:
        /*006c*/ 	.word	index@(.nv.constant0._Z12_fillDTensorPfjjj)
        /*0070*/ 	.short	0x0380
        /*0072*/ 	.short	0x0014


	//----- nvinfo : EIATTR_SW_WAR
	.align		4
.L_141:
        /*0074*/ 	.byte	0x04, 0x36
        /*0076*/ 	.short	(.L_143 - .L_142)
.L_142:
        /*0078*/ 	.word	0x00000008
.L_143:


//--------------------- .nv.callgraph             --------------------------
	.section	.nv.callgraph,"",@"SHT_CUDA_CALLGRAPH"
	.align	4
	.sectionentsize	8
	.align		4
        /*0000*/ 	.word	0x00000000
	.align		4
        /*0004*/ 	.word	0xffffffff
	.align		4
        /*0008*/ 	.word	0x00000000
	.align		4
        /*000c*/ 	.word	0xfffffffe
	.align		4
        /*0010*/ 	.word	0x00000000
	.align		4
        /*0014*/ 	.word	0xfffffffd
	.align		4
        /*0018*/ 	.word	0x00000000
	.align		4
        /*001c*/ 	.word	0xfffffffc


//--------------------- .text._Z13_reluBackwardPfS_j --------------------------
	.section	.text._Z13_reluBackwardPfS_j,"ax",@progbits
	.align	128
        .global         _Z13_reluBackwardPfS_j
        .type           _Z13_reluBackwardPfS_j,@function
        .size           _Z13_reluBackwardPfS_j,(.L_x_31 - _Z13_reluBackwardPfS_j)
        .other          _Z13_reluBackwardPfS_j,@"STO_CUDA_ENTRY STV_DEFAULT"
_Z13_reluBackwardPfS_j:
.text._Z13_reluBackwardPfS_j:
[----:B------:R-:W-:Y:S01]  /*0000*/  LDC R1, c[0x0][0x37c] ;  /* 0x0000df00ff017b82 */ /* 0x000fe20000000800 */
[----:B------:R-:W0:Y:S07]  /*0010*/  S2R R0, SR_TID.X ;  /* 0x0000000000007919 */ /* 0x000e2e0000002100 */
[----:B------:R-:W0:Y:S01]  /*0020*/  S2UR UR4, SR_CTAID.X ;  /* 0x00000000000479c3 */ /* 0x000e220000002500 */
[----:B------:R-:W1:Y:S07]  /*0030*/  LDCU UR5, c[0x0][0x390] ;  /* 0x00007200ff0577ac */ /* 0x000e6e0008000800 */
[----:B------:R-:W0:Y:S02]  /*0040*/  LDC R7, c[0x0][0x360] ;  /* 0x0000d800ff077b82 */ /* 0x000e240000000800 */
[----:B0-----:R-:W-:-:S05]  /*0050*/  IMAD R7, R7, UR4, R0 ;  /* 0x0000000407077c24 */ /* 0x001fca000f8e0200 */
[----:B-1----:R-:W-:-:S13]  /*0060*/  ISETP.GE.U32.AND P0, PT, R7, UR5, PT ;  /* 0x0000000507007c0c */ /* 0x002fda000bf06070 */
[----:B------:R-:W-:Y:S05]  /*0070*/  @P0 EXIT ;  /* 0x000000000000094d */ /* 0x000fea0003800000 */
[----:B------:R-:W0:Y:S01]  /*0080*/  LDC.64 R2, c[0x0][0x380] ;  /* 0x0000e000ff027b82 */ /* 0x000e220000000a00 */
[----:B------:R-:W1:Y:S07]  /*0090*/  LDCU.64 UR4, c[0x0][0x358] ;  /* 0x00006b00ff0477ac */ /* 0x000e6e0008000a00 */
[----:B------:R-:W2:Y:S01]  /*00a0*/  LDC.64 R4, c[0x0][0x388] ;  /* 0x0000e200ff047b82 */ /* 0x000ea20000000a00 */
[----:B0-----:R-:W-:-:S06]  /*00b0*/  IMAD.WIDE.U32 R2, R7, 0x4, R2 ;  /* 0x0000000407027825 */ /* 0x001fcc00078e0002 */
[----:B-1----:R-:W3:Y:S01]  /*00c0*/  LDG.E R2, desc[UR4][R2.64] ;  /* 0x0000000402027981 */ /* 0x002ee2000c1e1900 */
[----:B------:R-:W-:Y:S01]  /*00d0*/  BSSY.RECONVERGENT B0, `(.L_x_0) ;  /* 0x0000006000007945 */ /* 0x000fe20003800200 */
[----:B------:R-:W-:Y:S02]  /*00e0*/  HFMA2 R9, -RZ, RZ, 0, 0 ;  /* 0x00000000ff097431 */ /* 0x000fe400000001ff */
[----:B--2---:R-:W-:Y:S01]  /*00f0*/  IMAD.WIDE.U32 R4, R7, 0x4, R4 ;  /* 0x0000000407047825 */ /* 0x004fe200078e0004 */
[----:B---3--:R-:W-:-:S13]  /*0100*/  FSETP.GT.AND P0, PT, R2, RZ, PT ;  /* 0x000000ff0200720b */ /* 0x008fda0003f04000 */
[----:B------:R-:W-:Y:S05]  /*0110*/  @!P0 BRA `(.L_x_1) ;  /* 0x0000000000048947 */ /* 0x000fea0003800000 */
[----:B------:R0:W5:Y:S02]  /*0120*/  LDG.E R9, desc[UR4][R4.64] ;  /* 0x0000000404097981 */ /* 0x000164000c1e1900 */
.L_x_1:
[----:B------:R-:W-:Y:S05]  /*0130*/  BSYNC.RECONVERGENT B0 ;  /* 0x0000000000007941 */ /* 0x000fea0003800200 */
.L_x_0:
[----:B-----5:R-:W-:Y:S01]  /*0140*/  STG.E desc[UR4][R4.64], R9 ;  /* 0x0000000904007986 */ /* 0x020fe2000c101904 */
[----:B------:R-:W-:Y:S05]  /*0150*/  EXIT ;  /* 0x000000000000794d */ /* 0x000fea0003800000 */
.L_x_2:
[----:B------:R-:W-:-:S00]  /*0160*/  BRA `(.L_x_2) ;  /* 0xfffffffc00fc7947 */ /* 0x000fc0000383ffff */
[----:B------:R-:W-:-:S00]  /*0170*/  NOP ;  /* 0x0000000000007918 */ /* 0x000fc00000000000 */
        /* <DEDUP_REMOVED lines=8> */
.L_x_31:


//--------------------- .text._Z12_reluForwardPfj --------------------------
	.section	.text._Z12_reluForwardPfj,"ax",@progbits
	.align	128
        .global         _Z12_reluForwardPfj
        .type           _Z12_reluForwardPfj,@function
        .size           _Z12_reluForwardPfj,(.L_x_32 - _Z12_reluForwardPfj)
        .other          _Z12_reluForwardPfj,@"STO_CUDA_ENTRY STV_DEFAULT"
_Z12_reluForwardPfj:
.text._Z12_reluForwardPfj:
        /* <DEDUP_REMOVED lines=9> */
[----:B------:R-:W1:Y:S01]  /*0090*/  LDCU.64 UR4, c[0x0][0x358] ;  /* 0x00006b00ff0477ac */ /* 0x000e620008000a00 */
[----:B0-----:R-:W-:-:S05]  /*00a0*/  IMAD.WIDE.U32 R2, R5, 0x4, R2 ;  /* 0x0000000405027825 */ /* 0x001fca00078e0002 */
[----:B-1----:R-:W2:Y:S02]  /*00b0*/  LDG.E R0, desc[UR4][R2.64] ;  /* 0x0000000402007981 */ /* 0x002ea4000c1e1900 */
[----:B--2---:R-:W-:-:S05]  /*00c0*/  FMNMX R5, RZ, R0, !PT ;  /* 0x00000000ff057209 */ /* 0x004fca0007800000 */
[----:B------:R-:W-:Y:S01]  /*00d0*/  STG.E desc[UR4][R2.64], R5 ;  /* 0x0000000502007986 */ /* 0x000fe2000c101904 */
[----:B------:R-:W-:Y:S05]  /*00e0*/  EXIT ;  /* 0x000000000000794d */ /* 0x000fea0003800000 */
.L_x_3:
        /* <DEDUP_REMOVED lines=9> */
.L_x_32:


//--------------------- .text._Z21_integratedAdamUpdatePfS_S_S_fffffj --------------------------
	.section	.text._Z21_integratedAdamUpdatePfS_S_S_fffffj,"ax",@progbits
	.align	128
        .global         _Z21_integratedAdamUpdatePfS_S_S_fffffj
        .type           _Z21_integratedAdamUpdatePfS_S_S_fffffj,@function
        .size           _Z21_integratedAdamUpdatePfS_S_S_fffffj,(.L_x_30 - _Z21_integratedAdamUpdatePfS_S_S_fffffj)
        .other          _Z21_integratedAdamUpdatePfS_S_S_fffffj,@"STO_CUDA_ENTRY STV_DEFAULT"
_Z21_integratedAdamUpdatePfS_S_S_fffffj:
.text._Z21_integratedAdamUpdatePfS_S_S_fffffj:
        /* <DEDUP_REMOVED lines=10> */
[----:B------:R-:W2:Y:S08]  /*00a0*/  LDC.64 R10, c[0x0][0x388] ;  /* 0x0000e200ff0a7b82 */ /* 0x000eb00000000a00 */
[----:B------:R-:W3:Y:S01]  /*00b0*/  LDC.64 R8, c[0x0][0x398] ;  /* 0x0000e600ff087b82 */ /* 0x000ee20000000a00 */
[----:B0-----:R-:W-:-:S07]  /*00c0*/  IMAD.WIDE.U32 R6, R5, 0x4, R6 ;  /* 0x0000000405067825 */ /* 0x001fce00078e0006 */
[----:B------:R-:W0:Y:S01]  /*00d0*/  LDC R15, c[0x0][0x3a8] ;  /* 0x0000ea00ff0f7b82 */ /* 0x000e220000000800 */
[----:B-1----:R-:W4:Y:S01]  /*00e0*/  LDG.E R13, desc[UR4][R6.64] ;  /* 0x00000004060d7981 */ /* 0x002f22000c1e1900 */
[----:B--2---:R-:W-:-:S06]  /*00f0*/  IMAD.WIDE.U32 R10, R5, 0x4, R10 ;  /* 0x00000004050a7825 */ /* 0x004fcc00078e000a */
[----:B------:R-:W1:Y:S01]  /*0100*/  LDC.64 R2, c[0x0][0x3a0] ;  /* 0x0000e800ff027b82 */ /* 0x000e620000000a00 */
[----:B------:R2:W5:Y:S01]  /*0110*/  LDG.E R10, desc[UR4][R10.64] ;  /* 0x000000040a0a7981 */ /* 0x000562000c1e1900 */
[----:B---3--:R-:W-:-:S05]  /*0120*/  IMAD.WIDE.U32 R8, R5, 0x4, R8 ;  /* 0x0000000405087825 */ /* 0x008fca00078e0008 */
[----:B------:R-:W3:Y:S01]  /*0130*/  LDG.E R4, desc[UR4][R8.64] ;  /* 0x0000000408047981 */ /* 0x000ee2000c1e1900 */
[----:B0-----:R-:W-:-:S04]  /*0140*/  FADD R15, -R15, 1 ;  /* 0x3f8000000f0f7421 */ /* 0x001fc80000000100 */
[----:B------:R-:W0:Y:S01]  /*0150*/  MUFU.RCP R12, R15 ;  /* 0x0000000f000c7308 */ /* 0x000e220000001000 */
[----:B-1----:R-:W-:Y:S01]  /*0160*/  FADD R0, -R2, 1 ;  /* 0x3f80000002007421 */ /* 0x002fe20000000100 */
[----:B--2---:R-:W-:Y:S01]  /*0170*/  FADD R11, -R3, 1 ;  /* 0x3f800000030b7421 */ /* 0x004fe20000000100 */
[----:B0-----:R-:W-:-:S04]  /*0180*/  FFMA R17, -R15, R12, 1 ;  /* 0x3f8000000f117423 */ /* 0x001fc8000000010c */
[----:B------:R-:W-:Y:S01]  /*0190*/  FFMA R17, R12, R17, R12 ;  /* 0x000000110c117223 */ /* 0x000fe2000000000c */
[----:B------:R-:W-:Y:S01]  /*01a0*/  BSSY.RECONVERGENT B0, `(.L_x_4) ;  /* 0x0000010000007945 */ /* 0x000fe20003800200 */
[----:B----4-:R-:W-:-:S04]  /*01b0*/  FMUL R13, R13, R2 ;  /* 0x000000020d0d7220 */ /* 0x010fc80000400000 */
[----:B-----5:R-:W-:-:S04]  /*01c0*/  FFMA R0, R10, R0, R13 ;  /* 0x000000000a007223 */ /* 0x020fc8000000000d */
[----:B------:R-:W0:Y:S01]  /*01d0*/  FCHK P0, R0, R15 ;  /* 0x0000000f00007302 */ /* 0x000e220000000000 */
[----:B------:R-:W-:Y:S01]  /*01e0*/  FFMA R12, R0, R17, RZ ;  /* 0x00000011000c7223 */ /* 0x000fe200000000ff */
[----:B------:R-:W-:Y:S01]  /*01f0*/  FMUL R2, R10, R11 ;  /* 0x0000000b0a027220 */ /* 0x000fe20000400000 */
[----:B---3--:R-:W-:Y:S02]  /*0200*/  FMUL R3, R4, R3 ;  /* 0x0000000304037220 */ /* 0x008fe40000400000 */
[----:B------:R-:W-:Y:S02]  /*0210*/  FFMA R4, -R15, R12, R0 ;  /* 0x0000000c0f047223 */ /* 0x000fe40000000100 */
[----:B------:R-:W-:Y:S02]  /*0220*/  FFMA R2, R10, R2, R3 ;  /* 0x000000020a027223 */ /* 0x000fe40000000003 */
[----:B------:R-:W-:Y:S01]  /*0230*/  FFMA R10, R17, R4, R12 ;  /* 0x00000004110a7223 */ /* 0x000fe2000000000c */
[----:B0-----:R-:W-:Y:S06]  /*0240*/  @!P0 BRA `(.L_x_5) ;  /* 0x0000000000148947 */ /* 0x001fec0003800000 */
[----:B------:R-:W-:Y:S01]  /*0250*/  MOV R4, R15 ;  /* 0x0000000f00047202 */ /* 0x000fe20000000f00 */
[----:B------:R-:W-:Y:S01]  /*0260*/  IMAD.MOV.U32 R3, RZ, RZ, R0 ;  /* 0x000000ffff037224 */ /* 0x000fe200078e0000 */
[----:B------:R-:W-:-:S07]  /*0270*/  MOV R12, 0x290 ;  /* 0x00000290000c7802 */ /* 0x000fce0000000f00 */
[----:B------:R-:W-:Y:S05]  /*0280*/  CALL.REL.NOINC `($__internal_1_$__cuda_sm3x_div_rn_noftz_f32_slowpath) ;  /* 0x00000004003c7944 */ /* 0x000fea0003c00000 */
[----:B------:R-:W-:-:S07]  /*0290*/  MOV R10, R3 ;  /* 0x00000003000a7202 */ /* 0x000fce0000000f00 */
.L_x_5:
[----:B------:R-:W-:Y:S05]  /*02a0*/  BSYNC.RECONVERGENT B0 ;  /* 0x0000000000007941 */ /* 0x000fea0003800200 */
.L_x_4:
[----:B------:R-:W0:Y:S01]  /*02b0*/  LDC R4, c[0x0][0x3ac] ;  /* 0x0000eb00ff047b82 */ /* 0x000e220000000800 */
[----:B------:R-:W-:Y:S01]  /*02c0*/  BSSY.RECONVERGENT B0, `(.L_x_6) ;  /* 0x000000e000007945 */ /* 0x000fe20003800200 */
[----:B0-----:R-:W-:-:S04]  /*02d0*/  FADD R4, -R4, 1 ;  /* 0x3f80000004047421 */ /* 0x001fc80000000100 */
[----:B------:R-:W0:Y:S08]  /*02e0*/  MUFU.RCP R3, R4 ;  /* 0x0000000400037308 */ /* 0x000e300000001000 */
[----:B------:R-:W1:Y:S01]  /*02f0*/  FCHK P0, R2, R4 ;  /* 0x0000000402007302 */ /* 0x000e620000000000 */
[----:B0-----:R-:W-:-:S04]  /*0300*/  FFMA R12, -R4, R3, 1 ;  /* 0x3f800000040c7423 */ /* 0x001fc80000000103 */
[----:B------:R-:W-:-:S04]  /*0310*/  FFMA R3, R3, R12, R3 ;  /* 0x0000000c03037223 */ /* 0x000fc80000000003 */
[----:B------:R-:W-:-:S04]  /*0320*/  FFMA R12, R2, R3, RZ ;  /* 0x00000003020c7223 */ /* 0x000fc800000000ff */
[----:B------:R-:W-:-:S04]  /*0330*/  FFMA R11, -R4, R12, R2 ;  /* 0x0000000c040b7223 */ /* 0x000fc80000000102 */
[----:B------:R-:W-:Y:S01]  /*0340*/  FFMA R11, R3, R11, R12 ;  /* 0x0000000b030b7223 */ /* 0x000fe2000000000c */
[----:B-1----:R-:W-:Y:S06]  /*0350*/  @!P0 BRA `(.L_x_7) ;  /* 0x0000000000108947 */ /* 0x002fec0003800000 */
[----:B------:R-:W-:Y:S01]  /*0360*/  IMAD.MOV.U32 R3, RZ, RZ, R2 ;  /* 0x000000ffff037224 */ /* 0x000fe200078e0002 */
[----:B------:R-:W-:-:S07]  /*0370*/  MOV R12, 0x390 ;  /* 0x00000390000c7802 */ /* 0x000fce0000000f00 */
[----:B------:R-:W-:Y:S05]  /*0380*/  CALL.REL.NOINC `($__internal_1_$__cuda_sm3x_div_rn_noftz_f32_slowpath) ;  /* 0x0000000000fc7944 */ /* 0x000fea0003c00000 */
[----:B------:R-:W-:-:S07]  /*0390*/  MOV R11, R3 ;  /* 0x00000003000b7202 */ /* 0x000fce0000000f00 */
.L_x_7:
[----:B------:R-:W-:Y:S05]  /*03a0*/  BSYNC.RECONVERGENT B0 ;  /* 0x0000000000007941 */ /* 0x000fea0003800200 */
.L_x_6:
[----:B------:R0:W-:Y:S01]  /*03b0*/  STG.E desc[UR4][R6.64], R0 ;  /* 0x0000000006007986 */ /* 0x0001e2000c101904 */
[----:B------:R-:W1:Y:S01]  /*03c0*/  LDCU UR6, c[0x0][0x3b0] ;  /* 0x00007600ff0677ac */ /* 0x000e620008000800 */
[----:B------:R-:W-:Y:S01]  /*03d0*/  VIADD R3, R11, 0xf3000000 ;  /* 0xf30000000b037836 */ /* 0x000fe20000000000 */
[----:B------:R0:W2:Y:S01]  /*03e0*/  MUFU.RSQ R4, R11 ;  /* 0x0000000b00047308 */ /* 0x0000a20000001400 */
[----:B------:R0:W-:Y:S01]  /*03f0*/  STG.E desc[UR4][R8.64], R2 ;  /* 0x0000000208007986 */ /* 0x0001e2000c101904 */
[----:B------:R-:W-:Y:S02]  /*0400*/  BSSY.RECONVERGENT B0, `(.L_x_8) ;  /* 0x000000d000007945 */ /* 0x000fe40003800200 */
[----:B------:R-:W-:Y:S01]  /*0410*/  ISETP.GT.U32.AND P0, PT, R3, 0x727fffff, PT ;  /* 0x727fffff0300780c */ /* 0x000fe20003f04070 */
[----:B-1----:R-:W-:-:S12]  /*0420*/  FMUL R3, R10, UR6 ;  /* 0x000000060a037c20 */ /* 0x002fd80008400000 */
[----:B0-2---:R-:W-:Y:S05]  /*0430*/  @!P0 BRA `(.L_x_9) ;  /* 0x0000000000148947 */ /* 0x005fea0003800000 */
[----:B------:R-:W-:Y:S02]  /*0440*/  MOV R0, R11 ;  /* 0x0000000b00007202 */ /* 0x000fe40000000f00 */
[----:B------:R-:W-:-:S07]  /*0450*/  MOV R8, 0x470 ;  /* 0x0000047000087802 */ /* 0x000fce0000000f00 */
[----:B------:R-:W-:Y:S05]  /*0460*/  CALL.REL.NOINC `($__internal_0_$__cuda_sm20_sqrt_rn_f32_slowpath) ;  /* 0x00000000006c7944 */ /* 0x000fea0003c00000 */
[----:B------:R-:W-:Y:S01]  /*0470*/  IMAD.MOV.U32 R0, RZ, RZ, R2 ;  /* 0x000000ffff007224 */ /* 0x000fe200078e0002 */
[----:B------:R-:W-:Y:S06]  /*0480*/  BRA `(.L_x_10) ;  /* 0x0000000000107947 */ /* 0x000fec0003800000 */
.L_x_9:
[C---:B------:R-:W-:Y:S01]  /*0490*/  FMUL.FTZ R0, R4.reuse, R11 ;  /* 0x0000000b04007220 */ /* 0x040fe20000410000 */
[----:B------:R-:W-:-:S03]  /*04a0*/  FMUL.FTZ R2, R4, 0.5 ;  /* 0x3f00000004027820 */ /* 0x000fc60000410000 */
[----:B------:R-:W-:-:S04]  /*04b0*/  FFMA R11, -R0, R0, R11 ;  /* 0x00000000000b7223 */ /* 0x000fc8000000010b */
[----:B------:R-:W-:-:S07]  /*04c0*/  FFMA R0, R11, R2, R0 ;  /* 0x000000020b007223 */ /* 0x000fce0000000000 */
.L_x_10:
[----:B------:R-:W-:Y:S05]  /*04d0*/  BSYNC.RECONVERGENT B0 ;  /* 0x0000000000007941 */ /* 0x000fea0003800200 */
.L_x_8:
[----:B------:R-:W-:Y:S01]  /*04e0*/  FADD R4, R0, 9.9999999392252902908e-09 ;  /* 0x322bcc7700047421 */ /* 0x000fe20000000000 */
[----:B------:R-:W-:Y:S03]  /*04f0*/  BSSY.RECONVERGENT B0, `(.L_x_11) ;  /* 0x000000c000007945 */ /* 0x000fe60003800200 */
        /* <DEDUP_REMOVED lines=8> */
[----:B------:R-:W-:-:S07]  /*0580*/  MOV R12, 0x5a0 ;  /* 0x000005a0000c7802 */ /* 0x000fce0000000f00 */
[----:B------:R-:W-:Y:S05]  /*0590*/  CALL.REL.NOINC `($__internal_1_$__cuda_sm3x_div_rn_noftz_f32_slowpath) ;  /* 0x0000000000787944 */ /* 0x000fea0003c00000 */
[----:B------:R-:W-:-:S07]  /*05a0*/  MOV R0, R3 ;  /* 0x0000000300007202 */ /* 0x000fce0000000f00 */
.L_x_12:
[----:B------:R-:W-:Y:S05]  /*05b0*/  BSYNC.RECONVERGENT B0 ;  /* 0x0000000000007941 */ /* 0x000fea0003800200 */
.L_x_11:
[----:B------:R-:W0:Y:S02]  /*05c0*/  LDC.64 R2, c[0x0][0x380] ;  /* 0x0000e000ff027b82 */ /* 0x000e240000000a00 */
[----:B0-----:R-:W-:-:S05]  /*05d0*/  IMAD.WIDE.U32 R2, R5, 0x4, R2 ;  /* 0x0000000405027825 */ /* 0x001fca00078e0002 */
[----:B------:R-:W2:Y:S02]  /*05e0*/  LDG.E R5, desc[UR4][R2.64] ;  /* 0x0000000402057981 */ /* 0x000ea4000c1e1900 */
[----:B--2---:R-:W-:-:S05]  /*05f0*/  FADD R5, R5, R0 ;  /* 0x0000000005057221 */ /* 0x004fca0000000000 */
[----:B------:R-:W-:Y:S01]  /*0600*/  STG.E desc[UR4][R2.64], R5 ;  /* 0x0000000502007986 */ /* 0x000fe2000c101904 */
[----:B------:R-:W-:Y:S05]  /*0610*/  EXIT ;  /* 0x000000000000794d */ /* 0x000fea0003800000 */
        .weak           $__internal_0_$__cuda_sm20_sqrt_rn_f32_slowpath
        .type           $__internal_0_$__cuda_sm20_sqrt_rn_f32_slowpath,@function
        .size           $__internal_0_$__cuda_sm20_sqrt_rn_f32_slowpath,($__internal_1_$__cuda_sm3x_div_rn_noftz_f32_slowpath - $__internal_0_$__cuda_sm20_sqrt_rn_f32_slowpath)
$__internal_0_$__cuda_sm20_sqrt_rn_f32_slowpath:
[----:B------:R-:W-:-:S13]  /*0620*/  LOP3.LUT P0, RZ, R0, 0x7fffffff, RZ, 0xc0, !PT ;  /* 0x7fffffff00ff7812 */ /* 0x000fda000780c0ff */
[----:B------:R-:W-:Y:S01]  /*0630*/  @!P0 IMAD.MOV.U32 R2, RZ, RZ, R0 ;  /* 0x000000ffff028224 */ /* 0x000fe200078e0000 */
[----:B------:R-:W-:Y:S06]  /*0640*/  @!P0 BRA `(.L_x_13) ;  /* 0x0000000000408947 */ /* 0x000fec0003800000 */
[----:B------:R-:W-:-:S13]  /*0650*/  FSETP.GEU.FTZ.AND P0, PT, R0, RZ, PT ;  /* 0x000000ff0000720b */ /* 0x000fda0003f1e000 */
[----:B------:R-:W-:Y:S01]  /*0660*/  @!P0 MOV R2, 0x7fffffff ;  /* 0x7fffffff00028802 */ /* 0x000fe20000000f00 */
[----:B------:R-:W-:Y:S06]  /*0670*/  @!P0 BRA `(.L_x_13) ;  /* 0x0000000000348947 */ /* 0x000fec0003800000 */
[----:B------:R-:W-:-:S13]  /*0680*/  FSETP.GTU.FTZ.AND P0, PT, |R0|, +INF , PT ;  /* 0x7f8000000000780b */ /* 0x000fda0003f1c200 */
[----:B------:R-:W-:Y:S01]  /*0690*/  @P0 FADD.FTZ R2, R0, 1 ;  /* 0x3f80000000020421 */ /* 0x000fe20000010000 */
[----:B------:R-:W-:Y:S06]  /*06a0*/  @P0 BRA `(.L_x_13) ;  /* 0x0000000000280947 */ /* 0x000fec0003800000 */
[----:B------:R-:W-:-:S13]  /*06b0*/  FSETP.NEU.FTZ.AND P0, PT, |R0|, +INF , PT ;  /* 0x7f8000000000780b */ /* 0x000fda0003f1d200 */
[----:B------:R-:W-:-:S04]  /*06c0*/  @P0 FFMA R4, R0, 1.84467440737095516160e+19, RZ ;  /* 0x5f80000000040823 */ /* 0x000fc800000000ff */
[----:B------:R-:W0:Y:S02]  /*06d0*/  @P0 MUFU.RSQ R7, R4 ;  /* 0x0000000400070308 */ /* 0x000e240000001400 */
[----:B0-----:R-:W-:Y:S01]  /*06e0*/  @P0 FMUL.FTZ R9, R4, R7 ;  /* 0x0000000704090220 */ /* 0x001fe20000410000 */
[----:B------:R-:W-:-:S03]  /*06f0*/  @P0 FMUL.FTZ R7, R7, 0.5 ;  /* 0x3f00000007070820 */ /* 0x000fc60000410000 */
[----:B------:R-:W-:-:S04]  /*0700*/  @P0 FADD.FTZ R2, -R9, -RZ ;  /* 0x800000ff09020221 */ /* 0x000fc80000010100 */
[----:B------:R-:W-:Y:S01]  /*0710*/  @P0 FFMA R6, R9, R2, R4 ;  /* 0x0000000209060223 */ /* 0x000fe20000000004 */
[----:B------:R-:W-:-:S03]  /*0720*/  @!P0 IMAD.MOV.U32 R2, RZ, RZ, R0 ;  /* 0x000000ffff028224 */ /* 0x000fc600078e0000 */
[----:B------:R-:W-:-:S04]  /*0730*/  @P0 FFMA R6, R6, R7, R9 ;  /* 0x0000000706060223 */ /* 0x000fc80000000009 */
[----:B------:R-:W-:-:S07]  /*0740*/  @P0 FMUL.FTZ R2, R6, 2.3283064365386962891e-10 ;  /* 0x2f80000006020820 */ /* 0x000fce0000410000 */
.L_x_13:
[----:B------:R-:W-:Y:S01]  /*0750*/  MOV R6, R8 ;  /* 0x0000000800067202 */ /* 0x000fe20000000f00 */
[----:B------:R-:W-:-:S04]  /*0760*/  IMAD.MOV.U32 R7, RZ, RZ, 0x0 ;  /* 0x00000000ff077424 */ /* 0x000fc800078e00ff */
[----:B------:R-:W-:Y:S05]  /*0770*/  RET.REL.NODEC R6 `(_Z21_integratedAdamUpdatePfS_S_S_fffffj) ;  /* 0xfffffff806207950 */ /* 0x000fea0003c3ffff */
        .weak           $__internal_1_$__cuda_sm3x_div_rn_noftz_f32_slowpath
        .type           $__internal_1_$__cuda_sm3x_div_rn_noftz_f32_slowpath,@function
        .size           $__internal_1_$__cuda_sm3x_div_rn_noftz_f32_slowpath,(.L_x_30 - $__internal_1_$__cuda_sm3x_div_rn_noftz_f32_slowpath)
$__internal_1_$__cuda_sm3x_div_rn_noftz_f32_slowpath:
[----:B------:R-:W-:Y:S01]  /*0780*/  SHF.R.U32.HI R13, RZ, 0x17, R4 ;  /* 0x00000017ff0d7819 */ /* 0x000fe20000011604 */
[----:B------:R-:W-:Y:S01]  /*0790*/  BSSY.RECONVERGENT B1, `(.L_x_14) ;  /* 0x0000062000017945 */ /* 0x000fe20003800200 */
[----:B------:R-:W-:Y:S02]  /*07a0*/  SHF.R.U32.HI R11, RZ, 0x17, R3 ;  /* 0x00000017ff0b7819 */ /* 0x000fe40000011603 */
[----:B------:R-:W-:Y:S02]  /*07b0*/  LOP3.LUT R13, R13, 0xff, RZ, 0xc0, !PT ;  /* 0x000000ff0d0d7812 */ /* 0x000fe400078ec0ff */
[----:B------:R-:W-:Y:S02]  /*07c0*/  LOP3.LUT R17, R11, 0xff, RZ, 0xc0, !PT ;  /* 0x000000ff0b117812 */ /* 0x000fe400078ec0ff */
[----:B------:R-:W-:-:S03]  /*07d0*/  IADD3 R15, PT, PT, R13, -0x1, RZ ;  /* 0xffffffff0d0f7810 */ /* 0x000fc60007ffe0ff */
[----:B------:R-:W-:Y:S01]  /*07e0*/  VIADD R14, R17, 0xffffffff ;  /* 0xffffffff110e7836 */ /* 0x000fe20000000000 */
[----:B------:R-:W-:-:S04]  /*07f0*/  ISETP.GT.U32.AND P0, PT, R15, 0xfd, PT ;  /* 0x000000fd0f00780c */ /* 0x000fc80003f04070 */
[----:B------:R-:W-:-:S13]  /*0800*/  ISETP.GT.U32.OR P0, PT, R14, 0xfd, P0 ;  /* 0x000000fd0e00780c */ /* 0x000fda0000704470 */
[----:B------:R-:W-:Y:S01]  /*0810*/  @!P0 MOV R11, RZ ;  /* 0x000000ff000b8202 */ /* 0x000fe20000000f00 */
[----:B------:R-:W-:Y:S06]  /*0820*/  @!P0 BRA `(.L_x_15) ;  /* 0x00000000005c8947 */ /* 0x000fec0003800000 */
[----:B------:R-:W-:Y:S02]  /*0830*/  FSETP.GTU.FTZ.AND P0, PT, |R3|, +INF , PT ;  /* 0x7f8000000300780b */ /* 0x000fe40003f1c200 */
[----:B------:R-:W-:-:S04]  /*0840*/  FSETP.GTU.FTZ.AND P1, PT, |R4|, +INF , PT ;  /* 0x7f8000000400780b */ /* 0x000fc80003f3c200 */
[----:B------:R-:W-:-:S13]  /*0850*/  PLOP3.LUT P0, PT, P0, P1, PT, 0xf8, 0x8f ;  /* 0x00000000008f781c */ /* 0x000fda0000703f70 */
[----:B------:R-:W-:Y:S05]  /*0860*/  @P0 BRA `(.L_x_16) ;  /* 0x00000004004c0947 */ /* 0x000fea0003800000 */
[----:B------:R-:W-:-:S13]  /*0870*/  LOP3.LUT P0, RZ, R4, 0x7fffffff, R3, 0xc8, !PT ;  /* 0x7fffffff04ff7812 */ /* 0x000fda000780c803 */
[----:B------:R-:W-:Y:S05]  /*0880*/  @!P0 BRA `(.L_x_17) ;  /* 0x00000004003c8947 */ /* 0x000fea0003800000 */
[C---:B------:R-:W-:Y:S02]  /*0890*/  FSETP.NEU.FTZ.AND P2, PT, |R3|.reuse, +INF , PT ;  /* 0x7f8000000300780b */ /* 0x040fe40003f5d200 */
[----:B------:R-:W-:Y:S02]  /*08a0*/  FSETP.NEU.FTZ.AND P1, PT, |R4|, +INF , PT ;  /* 0x7f8000000400780b */ /* 0x000fe40003f3d200 */
[----:B------:R-:W-:-:S11]  /*08b0*/  FSETP.NEU.FTZ.AND P0, PT, |R3|, +INF , PT ;  /* 0x7f8000000300780b */ /* 0x000fd60003f1d200 */
[----:B------:R-:W-:Y:S05]  /*08c0*/  @!P1 BRA !P2, `(.L_x_17) ;  /* 0x00000004002c9947 */ /* 0x000fea0005000000 */
[----:B------:R-:W-:-:S04]  /*08d0*/  LOP3.LUT P2, RZ, R3, 0x7fffffff, RZ, 0xc0, !PT ;  /* 0x7fffffff03ff7812 */ /* 0x000fc8000784c0ff */
[----:B------:R-:W-:-:S13]  /*08e0*/  PLOP3.LUT P1, PT, P1, P2, PT, 0x2f, 0xf2 ;  /* 0x0000000000f2781c */ /* 0x000fda0000f24577 */
[----:B------:R-:W-:Y:S05]  /*08f0*/  @P1 BRA `(.L_x_18) ;  /* 0x0000000400181947 */ /* 0x000fea0003800000 */
[----:B------:R-:W-:-:S04]  /*0900*/  LOP3.LUT P1, RZ, R4, 0x7fffffff, RZ, 0xc0, !PT ;  /* 0x7fffffff04ff7812 */ /* 0x000fc8000782c0ff */
[----:B------:R-:W-:-:S13]  /*0910*/  PLOP3.LUT P0, PT, P0, P1, PT, 0x2f, 0xf2 ;  /* 0x0000000000f2781c */ /* 0x000fda0000702577 */
[----:B------:R-:W-:Y:S05]  /*0920*/  @P0 BRA `(.L_x_19) ;  /* 0x0000000400000947 */ /* 0x000fea0003800000 */
[----:B------:R-:W-:Y:S02]  /*0930*/  ISETP.GE.AND P0, PT, R14, RZ, PT ;  /* 0x000000ff0e00720c */ /* 0x000fe40003f06270 */
[----:B------:R-:W-:-:S11]  /*0940*/  ISETP.GE.AND P1, PT, R15, RZ, PT ;  /* 0x000000ff0f00720c */ /* 0x000fd60003f26270 */
[----:B------:R-:W-:Y:S01]  /*0950*/  @P0 IMAD.MOV.U32 R11, RZ, RZ, RZ ;  /* 0x000000ffff0b0224 */ /* 0x000fe200078e00ff */
[----:B------:R-:W-:Y:S01]  /*0960*/  @!P0 MOV R11, 0xffffffc0 ;  /* 0xffffffc0000b8802 */ /* 0x000fe20000000f00 */
[----:B------:R-:W-:Y:S01]  /*0970*/  @!P0 FFMA R3, R3, 1.84467440737095516160e+19, RZ ;  /* 0x5f80000003038823 */ /* 0x000fe200000000ff */
[----:B------:R-:W-:-:S03]  /*0980*/  @!P1 FFMA R4, R4, 1.84467440737095516160e+19, RZ ;  /* 0x5f80000004049823 */ /* 0x000fc600000000ff */
[----:B------:R-:W-:-:S07]  /*0990*/  @!P1 VIADD R11, R11, 0x40 ;  /* 0x000000400b0b9836 */ /* 0x000fce0000000000 */
.L_x_15:
[----:B------:R-:W-:Y:S01]  /*09a0*/  LEA R15, R13, 0xc0800000, 0x17 ;  /* 0xc08000000d0f7811 */ /* 0x000fe200078eb8ff */
[----:B------:R-:W-:Y:S03]  /*09b0*/  BSSY.RECONVERGENT B2, `(.L_x_20) ;  /* 0x0000036000027945 */ /* 0x000fe60003800200 */
[----:B------:R-:W-:Y:S01]  /*09c0*/  IADD3 R15, PT, PT, -R15, R4, RZ ;  /* 0x000000040f0f7210 */ /* 0x000fe20007ffe1ff */
[----:B------:R-:W-:-:S03]  /*09d0*/  VIADD R4, R17, 0xffffff81 ;  /* 0xffffff8111047836 */ /* 0x000fc60000000000 */
[----:B------:R-:W0:Y:S01]  /*09e0*/  MUFU.RCP R14, R15 ;  /* 0x0000000f000e7308 */ /* 0x000e220000001000 */
[----:B------:R-:W-:Y:S01]  /*09f0*/  FADD.FTZ R16, -R15, -RZ ;  /* 0x800000ff0f107221 */ /* 0x000fe20000010100 */
[----:B------:R-:W-:-:S03]  /*0a00*/  IMAD R3, R4, -0x800000, R3 ;  /* 0xff80000004037824 */ /* 0x000fc600078e0203 */
[----:B0-----:R-:W-:-:S04]  /*0a10*/  FFMA R17, R14, R16, 1 ;  /* 0x3f8000000e117423 */ /* 0x001fc80000000010 */
[----:B------:R-:W-:-:S04]  /*0a20*/  FFMA R19, R14, R17, R14 ;  /* 0x000000110e137223 */ /* 0x000fc8000000000e */
[----:B------:R-:W-:-:S04]  /*0a30*/  FFMA R14, R3, R19, RZ ;  /* 0x00000013030e7223 */ /* 0x000fc800000000ff */
[----:B------:R-:W-:-:S04]  /*0a40*/  FFMA R17, R16, R14, R3 ;  /* 0x0000000e10117223 */ /* 0x000fc80000000003 */
[----:B------:R-:W-:Y:S01]  /*0a50*/  FFMA R18, R19, R17, R14 ;  /* 0x0000001113127223 */ /* 0x000fe2000000000e */
[----:B------:R-:W-:-:S03]  /*0a60*/  IADD3 R14, PT, PT, R4, 0x7f, -R13 ;  /* 0x0000007f040e7810 */ /* 0x000fc60007ffe80d */
[----:B------:R-:W-:Y:S01]  /*0a70*/  FFMA R17, R16, R18, R3 ;  /* 0x0000001210117223 */ /* 0x000fe20000000003 */
[----:B------:R-:W-:-:S03]  /*0a80*/  IADD3 R14, PT, PT, R14, R11, RZ ;  /* 0x0000000b0e0e7210 */ /* 0x000fc60007ffe0ff */
[----:B------:R-:W-:-:S05]  /*0a90*/  FFMA R3, R19, R17, R18 ;  /* 0x0000001113037223 */ /* 0x000fca0000000012 */
[----:B------:R-:W-:-:S04]  /*0aa0*/  SHF.R.U32.HI R4, RZ, 0x17, R3 ;  /* 0x00000017ff047819 */ /* 0x000fc80000011603 */
[----:B------:R-:W-:-:S05]  /*0ab0*/  LOP3.LUT R4, R4, 0xff, RZ, 0xc0, !PT ;  /* 0x000000ff04047812 */ /* 0x000fca00078ec0ff */
[----:B------:R-:W-:-:S05]  /*0ac0*/  IMAD.IADD R15, R4, 0x1, R14 ;  /* 0x00000001040f7824 */ /* 0x000fca00078e020e */
[----:B------:R-:W-:-:S04]  /*0ad0*/  IADD3 R4, PT, PT, R15, -0x1, RZ ;  /* 0xffffffff0f047810 */ /* 0x000fc80007ffe0ff */
[----:B------:R-:W-:-:S13]  /*0ae0*/  ISETP.GE.U32.AND P0, PT, R4, 0xfe, PT ;  /* 0x000000fe0400780c */ /* 0x000fda0003f06070 */
[----:B------:R-:W-:Y:S05]  /*0af0*/  @!P0 BRA `(.L_x_21) ;  /* 0x0000000000808947 */ /* 0x000fea0003800000 */
[----:B------:R-:W-:-:S13]  /*0b00*/  ISETP.GT.AND P0, PT, R15, 0xfe, PT ;  /* 0x000000fe0f00780c */ /* 0x000fda0003f04270 */
[----:B------:R-:W-:Y:S05]  /*0b10*/  @P0 BRA `(.L_x_22) ;  /* 0x00000000006c0947 */ /* 0x000fea0003800000 */
[----:B------:R-:W-:-:S13]  /*0b20*/  ISETP.GE.AND P0, PT, R15, 0x1, PT ;  /* 0x000000010f00780c */ /* 0x000fda0003f06270 */
[----:B------:R-:W-:Y:S05]  /*0b30*/  @P0 BRA `(.L_x_23) ;  /* 0x0000000000740947 */ /* 0x000fea0003800000 */
[----:B------:R-:W-:Y:S02]  /*0b40*/  ISETP.GE.AND P0, PT, R15, -0x18, PT ;  /* 0xffffffe80f00780c */ /* 0x000fe40003f06270 */
[----:B------:R-:W-:-:S11]  /*0b50*/  LOP3.LUT R3, R3, 0x80000000, RZ, 0xc0, !PT ;  /* 0x8000000003037812 */ /* 0x000fd600078ec0ff */
[----:B------:R-:W-:Y:S05]  /*0b60*/  @!P0 BRA `(.L_x_23) ;  /* 0x0000000000688947 */ /* 0x000fea0003800000 */
[-CC-:B------:R-:W-:Y:S01]  /*0b70*/  FFMA.RZ R4, R19, R17.reuse, R18.reuse ;  /* 0x0000001113047223 */ /* 0x180fe2000000c012 */
[----:B------:R-:W-:Y:S02]  /*0b80*/  VIADD R14, R15, 0x20 ;  /* 0x000000200f0e7836 */ /* 0x000fe40000000000 */
[-CC-:B------:R-:W-:Y:S01]  /*0b90*/  FFMA.RM R11, R19, R17.reuse, R18.reuse ;  /* 0x00000011130b7223 */ /* 0x180fe20000004012 */
[----:B------:R-:W-:Y:S02]  /*0ba0*/  ISETP.NE.AND P2, PT, R15, RZ, PT ;  /* 0x000000ff0f00720c */ /* 0x000fe40003f45270 */
[----:B------:R-:W-:Y:S01]  /*0bb0*/  LOP3.LUT R13, R4, 0x7fffff, RZ, 0xc0, !PT ;  /* 0x007fffff040d7812 */ /* 0x000fe200078ec0ff */
[----:B------:R-:W-:Y:S01]  /*0bc0*/  FFMA.RP R4, R19, R17, R18 ;  /* 0x0000001113047223 */ /* 0x000fe20000008012 */
[----:B------:R-:W-:Y:S02]  /*0bd0*/  ISETP.NE.AND P1, PT, R15, RZ, PT ;  /* 0x000000ff0f00720c */ /* 0x000fe40003f25270 */
[----:B------:R-:W-:-:S02]  /*0be0*/  LOP3.LUT R13, R13, 0x800000, RZ, 0xfc, !PT ;  /* 0x008000000d0d7812 */ /* 0x000fc400078efcff */
[----:B------:R-:W-:Y:S02]  /*0bf0*/  IADD3 R15, PT, PT, -R15, RZ, RZ ;  /* 0x000000ff0f0f7210 */ /* 0x000fe40007ffe1ff */
[----:B------:R-:W-:Y:S02]  /*0c00*/  SHF.L.U32 R14, R13, R14, RZ ;  /* 0x0000000e0d0e7219 */ /* 0x000fe400000006ff */
[----:B------:R-:W-:Y:S02]  /*0c10*/  FSETP.NEU.FTZ.AND P0, PT, R4, R11, PT ;  /* 0x0000000b0400720b */ /* 0x000fe40003f1d000 */
[----:B------:R-:W-:Y:S02]  /*0c20*/  SEL R4, R15, RZ, P2 ;  /* 0x000000ff0f047207 */ /* 0x000fe40001000000 */
[----:B------:R-:W-:Y:S02]  /*0c30*/  ISETP.NE.AND P1, PT, R14, RZ, P1 ;  /* 0x000000ff0e00720c */ /* 0x000fe40000f25270 */
[----:B------:R-:W-:-:S02]  /*0c40*/  SHF.R.U32.HI R4, RZ, R4, R13 ;  /* 0x00000004ff047219 */ /* 0x000fc4000001160d */
[----:B------:R-:W-:Y:S02]  /*0c50*/  PLOP3.LUT P0, PT, P0, P1, PT, 0xf8, 0x8f ;  /* 0x00000000008f781c */ /* 0x000fe40000703f70 */
[----:B------:R-:W-:Y:S02]  /*0c60*/  SHF.R.U32.HI R14, RZ, 0x1, R4 ;  /* 0x00000001ff0e7819 */ /* 0x000fe40000011604 */
[----:B------:R-:W-:-:S04]  /*0c70*/  SEL R11, RZ, 0x1, !P0 ;  /* 0x00000001ff0b7807 */ /* 0x000fc80004000000 */
[----:B------:R-:W-:-:S04]  /*0c80*/  LOP3.LUT R11, R11, 0x1, R14, 0xf8, !PT ;  /* 0x000000010b0b7812 */ /* 0x000fc800078ef80e */
[----:B------:R-:W-:-:S05]  /*0c90*/  LOP3.LUT R11, R11, R4, RZ, 0xc0, !PT ;  /* 0x000000040b0b7212 */ /* 0x000fca00078ec0ff */
[----:B------:R-:W-:-:S05]  /*0ca0*/  IMAD.IADD R14, R14, 0x1, R11 ;  /* 0x000000010e0e7824 */ /* 0x000fca00078e020b */
[----:B------:R-:W-:Y:S01]  /*0cb0*/  LOP3.LUT R3, R14, R3, RZ, 0xfc, !PT ;  /* 0x000000030e037212 */ /* 0x000fe200078efcff */
[----:B------:R-:W-:Y:S06]  /*0cc0*/  BRA `(.L_x_23) ;  /* 0x0000000000107947 */ /* 0x000fec0003800000 */
.L_x_22:
[----:B------:R-:W-:-:S04]  /*0cd0*/  LOP3.LUT R3, R3, 0x80000000, RZ, 0xc0, !PT ;  /* 0x8000000003037812 */ /* 0x000fc800078ec0ff */
[----:B------:R-:W-:Y:S01]  /*0ce0*/  LOP3.LUT R3, R3, 0x7f800000, RZ, 0xfc, !PT ;  /* 0x7f80000003037812 */ /* 0x000fe200078efcff */
[----:B------:R-:W-:Y:S06]  /*0cf0*/  BRA `(.L_x_23) ;  /* 0x0000000000047947 */ /* 0x000fec0003800000 */
.L_x_21:
[----:B------:R-:W-:-:S07]  /*0d00*/  LEA R3, R14, R3, 0x17 ;  /* 0x000000030e037211 */ /* 0x000fce00078eb8ff */
.L_x_23:
[----:B------:R-:W-:Y:S05]  /*0d10*/  BSYNC.RECONVERGENT B2 ;  /* 0x0000000000027941 */ /* 0x000fea0003800200 */
.L_x_20:
[----:B------:R-:W-:Y:S05]  /*0d20*/  BRA `(.L_x_24) ;  /* 0x0000000000207947 */ /* 0x000fea0003800000 */
.L_x_19:
[----:B------:R-:W-:-:S04]  /*0d30*/  LOP3.LUT R3, R4, 0x80000000, R3, 0x48, !PT ;  /* 0x8000000004037812 */ /* 0x000fc800078e4803 */
[----:B------:R-:W-:Y:S01]  /*0d40*/  LOP3.LUT R3, R3, 0x7f800000, RZ, 0xfc, !PT ;  /* 0x7f80000003037812 */ /* 0x000fe200078efcff */
[----:B------:R-:W-:Y:S06]  /*0d50*/  BRA `(.L_x_24) ;  /* 0x0000000000147947 */ /* 0x000fec0003800000 */
.L_x_18:
[----:B------:R-:W-:Y:S01]  /*0d60*/  LOP3.LUT R3, R4, 0x80000000, R3, 0x48, !PT ;  /* 0x8000000004037812 */ /* 0x000fe200078e4803 */
[----:B------:R-:W-:Y:S06]  /*0d70*/  BRA `(.L_x_24) ;  /* 0x00000000000c7947 */ /* 0x000fec0003800000 */
.L_x_17:
[----:B------:R-:W0:Y:S01]  /*0d80*/  MUFU.RSQ R3, -QNAN ;  /* 0xffc0000000037908 */ /* 0x000e220000001400 */
[----:B------:R-:W-:Y:S05]  /*0d90*/  BRA `(.L_x_24) ;  /* 0x0000000000047947 */ /* 0x000fea0003800000 */
.L_x_16:
[----:B------:R-:W-:-:S07]  /*0da0*/  FADD.FTZ R3, R3, R4 ;  /* 0x0000000403037221 */ /* 0x000fce0000010000 */
.L_x_24:
[----:B------:R-:W-:Y:S05]  /*0db0*/  BSYNC.RECONVERGENT B1 ;  /* 0x0000000000017941 */ /* 0x000fea0003800200 */
.L_x_14:
[----:B------:R-:W-:-:S04]  /*0dc0*/  HFMA2 R13, -RZ, RZ, 0, 0 ;  /* 0x00000000ff0d7431 */ /* 0x000fc800000001ff */
[----:B0-----:R-:W-:Y:S05]  /*0dd0*/  RET.REL.NODEC R12 `(_Z21_integratedAdamUpdatePfS_S_S_fffffj) ;  /* 0xfffffff00c887950 */ /* 0x001fea0003c3ffff */
.L_x_25:
        /* <DEDUP_REMOVED lines=10> */
.L_x_30:


//--------------------- .text._Z26_customFillDTensorConstantPfjf --------------------------
	.section	.text._Z26_customFillDTensorConstantPfjf,"ax",@progbits
	.align	128
        .global         _Z26_customFillDTensorConstantPfjf
        .type           _Z26_customFillDTensorConstantPfjf,@function
        .size           _Z26_customFillDTensorConstantPfjf,(.L_x_34 - _Z26_customFillDTensorConstantPfjf)
        .other          _Z26_customFillDTensorConstantPfjf,@"STO_CUDA_ENTRY STV_DEFAULT"
_Z26_customFillDTensorConstantPfjf:
.text._Z26_customFillDTensorConstantPfjf:
        /* <DEDUP_REMOVED lines=10> */
[----:B------:R-:W1:Y:S01]  /*00a0*/  LDC R7, c[0x0][0x38c] ;  /* 0x0000e300ff077b82 */ /* 0x000e620000000800 */
[----:B0-----:R-:W-:-:S05]  /*00b0*/  IMAD.WIDE.U32 R2, R5, 0x4, R2 ;  /* 0x0000000405027825 */ /* 0x001fca00078e0002 */
[----:B-1----:R-:W-:Y:S01]  /*00c0*/  STG.E desc[UR4][R2.64], R7 ;  /* 0x0000000702007986 */ /* 0x002fe2000c101904 */
[----:B------:R-:W-:Y:S05]  /*00d0*/  EXIT ;  /* 0x000000000000794d */ /* 0x000fea0003800000 */
.L_x_26:
        /* <DEDUP_REMOVED lines=10> */
.L_x_34:


//--------------------- .text._Z18_customFillDTensorPfjjj --------------------------
	.section	.text._Z18_customFillDTensorPfjjj,"ax",@progbits
	.align	128
        .global         _Z18_customFillDTensorPfjjj
        .type           _Z18_customFillDTensorPfjjj,@function
        .size           _Z18_customFillDTensorPfjjj,(.L_x_35 - _Z18_customFillDTensorPfjjj)
        .other          _Z18_customFillDTensorPfjjj,@"STO_CUDA_ENTRY STV_DEFAULT"
_Z18_customFillDTensorPfjjj:
.text._Z18_customFillDTensorPfjjj:
        /* <DEDUP_REMOVED lines=8> */
[----:B------:R-:W-:Y:S01]  /*0080*/  ISETP.NE.AND P0, PT, R5, RZ, PT ;  /* 0x000000ff0500720c */ /* 0x000fe20003f05270 */
[----:B------:R-:W0:-:S12]  /*0090*/  LDCU.64 UR4, c[0x0][0x358] ;  /* 0x00006b00ff0477ac */ /* 0x000e180008000a00 */
[----:B------:R-:W0:Y:S01]  /*00a0*/  @!P0 LDC.64 R2, c[0x0][0x380] ;  /* 0x0000e000ff028b82 */ /* 0x000e220000000a00 */
[----:B------:R-:W-:-:S05]  /*00b0*/  @!P0 MOV R7, 0x3f800000 ;  /* 0x3f80000000078802 */ /* 0x000fca0000000f00 */
[----:B0-----:R0:W-:Y:S01]  /*00c0*/  @!P0 STG.E desc[UR4][R2.64], R7 ;  /* 0x0000000702008986 */ /* 0x0011e2000c101904 */
[----:B------:R-:W-:Y:S05]  /*00d0*/  @!P0 EXIT ;  /* 0x000000000000894d */ /* 0x000fea0003800000 */
[----:B------:R-:W1:Y:S08]  /*00e0*/  LDC R0, c[0x0][0x38c] ;  /* 0x0000e300ff007b82 */ /* 0x000e700000000800 */
[----:B0-----:R-:W0:Y:S08]  /*00f0*/  LDC R7, c[0x0][0x390] ;  /* 0x0000e400ff077b82 */ /* 0x001e300000000800 */
[----:B------:R-:W2:Y:S01]  /*0100*/  LDC.64 R2, c[0x0][0x380] ;  /* 0x0000e000ff027b82 */ /* 0x000ea20000000a00 */
[----:B-1----:R-:W-:-:S05]  /*0110*/  LOP3.LUT R0, R5, 0x9c7493ad, R0, 0x96, !PT ;  /* 0x9c7493ad05007812 */ /* 0x002fca00078e9600 */
[----:B------:R-:W-:-:S05]  /*0120*/  IMAD R0, R0, 0x4ba1bb47, RZ ;  /* 0x4ba1bb4700007824 */ /* 0x000fca00078e02ff */
[----:B0-----:R-:W-:-:S05]  /*0130*/  LOP3.LUT R0, R0, 0xbf324c81, R7, 0x96, !PT ;  /* 0xbf324c8100007812 */ /* 0x001fca00078e9607 */
[----:B------:R-:W-:Y:S02]  /*0140*/  IMAD R0, R0, -0x48143487, RZ ;  /* 0xb7ebcb7900007824 */ /* 0x000fe400078e02ff */
[----:B--2---:R-:W-:-:S03]  /*0150*/  IMAD.WIDE.U32 R2, R5, 0x4, R2 ;  /* 0x0000000405027825 */ /* 0x004fc600078e0002 */
[----:B------:R-:W-:-:S05]  /*0160*/  I2FP.F32.S32 R0, R0 ;  /* 0x0000000000007245 */ /* 0x000fca0000201400 */
[----:B------:R-:W-:-:S05]  /*0170*/  FMUL R5, R0, 4.6566128730773925781e-10 ;  /* 0x3000000000057820 */ /* 0x000fca0000400000 */
[----:B------:R-:W-:Y:S01]  /*0180*/  STG.E desc[UR4][R2.64], R5 ;  /* 0x0000000502007986 */ /* 0x000fe2000c101904 */
[----:B------:R-:W-:Y:S05]  /*0190*/  EXIT ;  /* 0x000000000000794d */ /* 0x000fea0003800000 */
.L_x_27:
        /* <DEDUP_REMOVED lines=14> */
.L_x_35:


//--------------------- .text._Z12_fillDTensorPfjjj --------------------------
	.section	.text._Z12_fillDTensorPfjjj,"ax",@progbits
	.align	128
        .global         _Z12_fillDTensorPfjjj
        .type           _Z12_fillDTensorPfjjj,@function
        .size           _Z12_fillDTensorPfjjj,(.L_x_36 - _Z12_fillDTensorPfjjj)
        .other          _Z12_fillDTensorPfjjj,@"STO_CUDA_ENTRY STV_DEFAULT"
_Z12_fillDTensorPfjjj:
.text._Z12_fillDTensorPfjjj:
        /* <DEDUP_REMOVED lines=8> */
[----:B------:R-:W0:Y:S01]  /*0080*/  LDC R0, c[0x0][0x38c] ;  /* 0x0000e300ff007b82 */ /* 0x000e220000000800 */
[----:B------:R-:W1:Y:S07]  /*0090*/  LDCU.64 UR4, c[0x0][0x358] ;  /* 0x00006b00ff0477ac */ /* 0x000e6e0008000a00 */
[----:B------:R-:W2:Y:S08]  /*00a0*/  LDC R7, c[0x0][0x390] ;  /* 0x0000e400ff077b82 */ /* 0x000eb00000000800 */
[----:B------:R-:W3:Y:S01]  /*00b0*/  LDC.64 R2, c[0x0][0x380] ;  /* 0x0000e000ff027b82 */ /* 0x000ee20000000a00 */
[----:B0-----:R-:W-:-:S05]  /*00c0*/  LOP3.LUT R0, R5, 0x9c7493ad, R0, 0x96, !PT ;  /* 0x9c7493ad05007812 */ /* 0x001fca00078e9600 */
[----:B------:R-:W-:-:S05]  /*00d0*/  IMAD R0, R0, 0x4ba1bb47, RZ ;  /* 0x4ba1bb4700007824 */ /* 0x000fca00078e02ff */
[----:B--2---:R-:W-:-:S05]  /*00e0*/  LOP3.LUT R0, R0, 0xbf324c81, R7, 0x96, !PT ;  /* 0xbf324c8100007812 */ /* 0x004fca00078e9607 */
[----:B------:R-:W-:Y:S02]  /*00f0*/  IMAD R0, R0, -0x48143487, RZ ;  /* 0xb7ebcb7900007824 */ /* 0x000fe400078e02ff */
[----:B---3--:R-:W-:-:S03]  /*0100*/  IMAD.WIDE.U32 R2, R5, 0x4, R2 ;  /* 0x0000000405027825 */ /* 0x008fc600078e0002 */
[----:B------:R-:W-:-:S05]  /*0110*/  I2FP.F32.S32 R0, R0 ;  /* 0x0000000000007245 */ /* 0x000fca0000201400 */
[----:B------:R-:W-:-:S05]  /*0120*/  FMUL R5, R0, 4.6566128730773925781e-10 ;  /* 0x3000000000057820 */ /* 0x000fca0000400000 */
[----:B-1----:R-:W-:Y:S01]  /*0130*/  STG.E desc[UR4][R2.64], R5 ;  /* 0x0000000502007986 */ /* 0x002fe2000c101904 */
[----:B------:R-:W-:Y:S05]  /*0140*/  EXIT ;  /* 0x000000000000794d */ /* 0x000fea0003800000 */
.L_x_28:
        /* <DEDUP_REMOVED lines=11> */
.L_x_36:


//--------------------- .nv.shared.reserved.0     --------------------------
	.section	.nv.shared.reserved.0,"aw",@nobits
	.weak		__nv_reservedSMEM_offset_0_alias
	.size		__nv_reservedSMEM_offset_0_alias, 0, 64
	.other		__nv_reservedSMEM_offset_0_alias,@"STO_CUDA_RESERVED_SHARED STV_DEFAULT"
__nv_reservedSMEM_offset_0_alias:
	.zero		0
	.zero		64


//--------------------- .nv.constant0._Z13_reluBackwardPfS_j --------------------------
	.section	.nv.constant0._Z13_reluBackwardPfS_j,"a",@progbits
	.sectionflags	@""
	.align	4
.nv.constant0._Z13_reluBackwardPfS_j:
	.zero		916


//--------------------- .nv.constant0._Z12_reluForwardPfj --------------------------
	.section	.nv.constant0._Z12_reluForwardPfj,"a",@progbits
	.sectionflags	@""
	.align	4
.nv.constant0._Z12_reluForwardPfj:
	.zero		908


//--------------------- .nv.constant0._Z21_integratedAdamUpdatePfS_S_S_fffffj --------------------------
	.section	.nv.constant0._Z21_integratedAdamUpdatePfS_S_S_fffffj,"a",@progbits
	.sectionflags	@""
	.align	4
.nv.constant0._Z21_integratedAdamUpdatePfS_S_S_fffffj:
	.zero		952


//--------------------- .nv.constant0._Z26_customFillDTensorConstantPfjf --------------------------
	.section	.nv.constant0._Z26_customFillDTensorConstantPfjf,"a",@progbits
	.sectionflags	@""
	.align	4
.nv.constant0._Z26_customFillDTensorConstantPfjf:
	.zero		912


//--------------------- .nv.constant0._Z18_customFillDTensorPfjjj --------------------------
	.section	.nv.constant0._Z18_customFillDTensorPfjjj,"a",@progbits
	.sectionflags	@""
	.align	4
.nv.constant0._Z18_customFillDTensorPfjjj:
	.zero		916


//--------------------- .nv.constant0._Z12_fillDTensorPfjjj --------------------------
	.section	.nv.constant0._Z12_fillDTensorPfjjj,"a",@progbits
	.sectionflags	@""
	.align	4
.nv.constant0._Z12_fillDTensorPfjjj:
	.zero		916


//--------------------- SYMBOLS --------------------------

	.type		.nv.reservedSmem.offset0,@object
	.size		.nv.reservedSmem.offset0,0x4
